	.headerflags	@"EF_CUDA_TEXMODE_UNIFIED EF_CUDA_64BIT_ADDRESS EF_CUDA_ACCELERATORS EF_CUDA_SM90 EF_CUDA_VIRTUAL_SM(EF_CUDA_SM90)"
	.elftype	@"ET_EXEC"


//--------------------- .nv.info                  --------------------------
	.section	.nv.info,"",@"SHT_CUDA_INFO"
	.align	4


	//----- nvinfo : EIATTR_REGCOUNT
	.align		4
        /*0000*/ 	.byte	0x04, 0x2f
        /*0002*/ 	.short	(.L_1 - .L_0)
	.align		4
.L_0:
        /*0004*/ 	.word	index@(triton_mm)
        /*0008*/ 	.word	0x00000040


	//----- nvinfo : EIATTR_MIN_STACK_SIZE
	.align		4
.L_1:
        /*000c*/ 	.byte	0x04, 0x12
        /*000e*/ 	.short	(.L_3 - .L_2)
	.align		4
.L_2:
        /*0010*/ 	.word	index@(triton_mm)
        /*0014*/ 	.word	0x00000000


	//----- nvinfo : EIATTR_FRAME_SIZE
	.align		4
.L_3:
        /*0018*/ 	.byte	0x04, 0x11
        /*001a*/ 	.short	(.L_5 - .L_4)
	.align		4
.L_4:
        /*001c*/ 	.word	index@(triton_mm)
        /*0020*/ 	.word	0x00000000


	//----- nvinfo : EIATTR_MIN_STACK_SIZE
	.align		4
.L_5:
        /*0024*/ 	.byte	0x04, 0x12
        /*0026*/ 	.short	(.L_7 - .L_6)
	.align		4
.L_6:
        /*0028*/ 	.word	index@(triton_mm)
        /*002c*/ 	.word	0x00000000
.L_7:


//--------------------- .nv.info.triton_mm        --------------------------
	.section	.nv.info.triton_mm,"",@"SHT_CUDA_INFO"
	.sectionflags	@""
	.align	4


	//----- nvinfo : EIATTR_CUDA_API_VERSION
	.align		4
        /*0000*/ 	.byte	0x04, 0x37
        /*0002*/ 	.short	(.L_9 - .L_8)
.L_8:
        /*0004*/ 	.word	0x0000007c


	//----- nvinfo : EIATTR_KPARAM_INFO
	.align		4
.L_9:
        /*0008*/ 	.byte	0x04, 0x17
        /*000a*/ 	.short	(.L_11 - .L_10)
.L_10:
        /*000c*/ 	.word	0x00000000
        /*0010*/ 	.short	0x0003
        /*0012*/ 	.short	0x0018
        /*0014*/ 	.byte	0x00, 0xf0, 0x21, 0x00


	//----- nvinfo : EIATTR_KPARAM_INFO
	.align		4
.L_11:
        /*0018*/ 	.byte	0x04, 0x17
        /*001a*/ 	.short	(.L_13 - .L_12)
.L_12:
        /*001c*/ 	.word	0x00000000
        /*0020*/ 	.short	0x0002
        /*0022*/ 	.short	0x0010
        /*0024*/ 	.byte	0x00, 0xf0, 0x21, 0x00


	//----- nvinfo : EIATTR_KPARAM_INFO
	.align		4
.L_13:
        /*0028*/ 	.byte	0x04, 0x17
        /*002a*/ 	.short	(.L_15 - .L_14)
.L_14:
        /*002c*/ 	.word	0x00000000
        /*0030*/ 	.short	0x0001
        /*0032*/ 	.short	0x0008
        /*0034*/ 	.byte	0x00, 0xf0, 0x21, 0x00


	//----- nvinfo : EIATTR_KPARAM_INFO
	.align		4
.L_15:
        /*0038*/ 	.byte	0x04, 0x17
        /*003a*/ 	.short	(.L_17 - .L_16)
.L_16:
        /*003c*/ 	.word	0x00000000
        /*0040*/ 	.short	0x0000
        /*0042*/ 	.short	0x0000
        /*0044*/ 	.byte	0x00, 0xf0, 0x21, 0x00


	//----- nvinfo : EIATTR_SPARSE_MMA_MASK
	.align		4
.L_17:
        /*0048*/ 	.byte	0x03, 0x50
        /*004a*/ 	.short	0x0000


	//----- nvinfo : EIATTR_MAXREG_COUNT
	.align		4
        /*004c*/ 	.byte	0x03, 0x1b
        /*004e*/ 	.short	0x00ff


	//----- nvinfo : EIATTR_COOP_GROUP_MASK_REGIDS
	.align		4
        /*0050*/ 	.byte	0x04, 0x29
        /*0052*/ 	.short	(.L_19 - .L_18)


	//   ....[0]....
.L_18:
        /*0054*/ 	.word	0xffffffff


	//----- nvinfo : EIATTR_COOP_GROUP_INSTR_OFFSETS
	.align		4
.L_19:
        /*0058*/ 	.byte	0x04, 0x28
        /*005a*/ 	.short	(.L_21 - .L_20)


	//   ....[0]....
.L_20:
        /*005c*/ 	.word	0x00000910


	//----- nvinfo : EIATTR_EXIT_INSTR_OFFSETS
	.align		4
.L_21:
        /*0060*/ 	.byte	0x04, 0x1c
        /*0062*/ 	.short	(.L_23 - .L_22)


	//   ....[0]....
.L_22:
        /*0064*/ 	.word	0x000022f0


	//   ....[1]....
        /*0068*/ 	.word	0x00002310


	//----- nvinfo : EIATTR_MAX_THREADS
	.align		4
.L_23:
        /*006c*/ 	.byte	0x04, 0x05
        /*006e*/ 	.short	(.L_25 - .L_24)
.L_24:
        /*0070*/ 	.word	0x00000100
        /*0074*/ 	.word	0x00000001
        /*0078*/ 	.word	0x00000001


	//----- nvinfo : EIATTR_CBANK_PARAM_SIZE
	.align		4
.L_25:
        /*007c*/ 	.byte	0x03, 0x19
        /*007e*/ 	.short	0x0020


	//----- nvinfo : EIATTR_PARAM_CBANK
	.align		4
        /*0080*/ 	.byte	0x04, 0x0a
        /*0082*/ 	.short	(.L_27 - .L_26)
	.align		4
.L_26:
        /*0084*/ 	.word	index@(.nv.constant0.triton_mm)
        /*0088*/ 	.short	0x0210
        /*008a*/ 	.short	0x0020


	//----- nvinfo : EIATTR_SW_WAR
	.align		4
.L_27:
        /*008c*/ 	.byte	0x04, 0x36
        /*008e*/ 	.short	(.L_29 - .L_28)
.L_28:
        /*0090*/ 	.word	0x00000008
.L_29:


//--------------------- .nv.callgraph             --------------------------
	.section	.nv.callgraph,"",@"SHT_CUDA_CALLGRAPH"
	.align	4
	.sectionentsize	8
	.align		4
        /*0000*/ 	.word	0x00000000
	.align		4
        /*0004*/ 	.word	0xffffffff
	.align		4
        /*0008*/ 	.word	0x00000000
	.align		4
        /*000c*/ 	.word	0xfffffffe
	.align		4
        /*0010*/ 	.word	0x00000000
	.align		4
        /*0014*/ 	.word	0xfffffffd
	.align		4
        /*0018*/ 	.word	0x00000000
	.align		4
        /*001c*/ 	.word	0xfffffffc


//--------------------- .text.triton_mm           --------------------------
	.section	.text.triton_mm,"ax",@progbits
	.sectionflags	@"SHF_BARRIERS=1"
	.align	128
        .global         triton_mm
        .type           triton_mm,@function
        .size           triton_mm,(.L_x_2 - triton_mm)
        .other          triton_mm,@"STO_CUDA_ENTRY STV_DEFAULT"
triton_mm:
.text.triton_mm:
[----:B------:R-:W1:Y:S02]  /*0000*/  LDC R1, c[0x0][0x28] ;  /* 0x00000a00ff017b82 */ /* 0x000e640000000800 */
[----:B------:R-:W2:Y:S01]  /*0010*/  S2R R9, SR_CTAID.X ;  /* 0x0000000000097919 */ /* 0x000ea20000002500 */
[----:B------:R-:W-:Y:S01]  /*0020*/  IMAD.MOV.U32 R5, RZ, RZ, -0x8 ;  /* 0xfffffff8ff057424 */ /* 0x000fe200078e00ff */
[----:B------:R-:W3:Y:S01]  /*0030*/  S2UR UR4, SR_CgaCtaId ;  /* 0x00000000000479c3 */ /* 0x000ee20000008800 */
[----:B------:R-:W-:Y:S01]  /*0040*/  UMOV UR6, 0x400 ;  /* 0x0000040000067882 */ /* 0x000fe20000000000 */
[----:B------:R-:W4:Y:S01]  /*0050*/  S2R R22, SR_TID.X ;  /* 0x0000000000167919 */ /* 0x000f220000002100 */
[----:B------:R-:W-:Y:S01]  /*0060*/  ULDC.64 UR20, c[0x0][0x208] ;  /* 0x0000820000147ab9 */ /* 0x000fe20000000a00 */
[----:B------:R-:W-:Y:S01]  /*0070*/  IMAD.MOV.U32 R56, RZ, RZ, 0x2 ;  /* 0x00000002ff387424 */ /* 0x000fe200078e00ff */
[----:B------:R-:W-:Y:S02]  /*0080*/  CS2R R24, SRZ ;  /* 0x0000000000187805 */ /* 0x000fe4000001ff00 */
[----:B------:R-:W-:Y:S02]  /*0090*/  CS2R R26, SRZ ;  /* 0x00000000001a7805 */ /* 0x000fe4000001ff00 */
[----:B------:R-:W-:-:S02]  /*00a0*/  CS2R R28, SRZ ;  /* 0x00000000001c7805 */ /* 0x000fc4000001ff00 */
[----:B------:R-:W-:Y:S02]  /*00b0*/  CS2R R30, SRZ ;  /* 0x00000000001e7805 */ /* 0x000fe4000001ff00 */
[----:B------:R-:W-:Y:S02]  /*00c0*/  CS2R R32, SRZ ;  /* 0x0000000000207805 */ /* 0x000fe4000001ff00 */
[----:B------:R-:W-:Y:S02]  /*00d0*/  CS2R R34, SRZ ;  /* 0x0000000000227805 */ /* 0x000fe4000001ff00 */
        /* <DEDUP_REMOVED lines=9> */
[----:B------:R-:W-:Y:S01]  /*0170*/  CS2R R54, SRZ ;  /* 0x0000000000367805 */ /* 0x000fe2000001ff00 */
[----:B---3--:R-:W-:-:S03]  /*0180*/  UPRMT UR6, UR4, 0x654, UR6 ;  /* 0x0000065404067896 */ /* 0x008fc60008000006 */
[----:B------:R-:W-:Y:S01]  /*0190*/  UMOV UR4, 0xffffffff ;  /* 0xffffffff00047882 */ /* 0x000fe20000000000 */
[----:B------:R-:W-:Y:S01]  /*01a0*/  UIADD3 UR22, UR6, 0x4000, URZ ;  /* 0x0000400006167890 */ /* 0x000fe2000fffe03f */
[----:B--2---:R-:W-:Y:S01]  /*01b0*/  IMAD.HI R0, R9, 0x2aaaaaab, RZ ;  /* 0x2aaaaaab09007827 */ /* 0x004fe200078e02ff */
[----:B------:R-:W-:Y:S02]  /*01c0*/  IABS R8, R9 ;  /* 0x0000000900087213 */ /* 0x000fe40000000000 */
[----:B----4-:R-:W-:Y:S02]  /*01d0*/  SHF.R.U32.HI R23, RZ, 0x5, R22 ;  /* 0x00000005ff177819 */ /* 0x010fe40000011616 */
[----:B------:R-:W-:Y:S02]  /*01e0*/  SHF.R.U32.HI R3, RZ, 0x1f, R0 ;  /* 0x0000001fff037819 */ /* 0x000fe40000011600 */
[----:B------:R-:W-:Y:S02]  /*01f0*/  LOP3.LUT R57, R23, 0x7fffffc, RZ, 0xc0, !PT ;  /* 0x07fffffc17397812 */ /* 0x000fe400078ec0ff */
[----:B------:R-:W-:-:S05]  /*0200*/  LEA.HI.SX32 R0, R0, R3, 0x1b ;  /* 0x0000000300007211 */ /* 0x000fca00078fdaff */
[C---:B------:R-:W-:Y:S02]  /*0210*/  IMAD R2, R0.reuse, R5, 0x40 ;  /* 0x0000004000027424 */ /* 0x040fe400078e0205 */
[----:B------:R-:W-:-:S03]  /*0220*/  IMAD R7, R0, -0xc0, R9 ;  /* 0xffffff4000077824 */ /* 0x000fc600078e0209 */
[----:B------:R-:W-:Y:S02]  /*0230*/  VIMNMX R4, R2, 0x8, PT ;  /* 0x0000000802047848 */ /* 0x000fe40003fe0100 */
[----:B------:R-:W-:Y:S02]  /*0240*/  IABS R10, R7 ;  /* 0x00000007000a7213 */ /* 0x000fe40000000000 */
[-C--:B------:R-:W-:Y:S02]  /*0250*/  IABS R6, R4.reuse ;  /* 0x0000000400067213 */ /* 0x080fe40000000000 */
[-C--:B------:R-:W-:Y:S02]  /*0260*/  IABS R12, R4.reuse ;  /* 0x00000004000c7213 */ /* 0x080fe40000000000 */
[----:B------:R-:W2:Y:S01]  /*0270*/  I2F.RP R5, R6 ;  /* 0x0000000600057306 */ /* 0x000ea20000209400 */
[----:B------:R-:W-:-:S04]  /*0280*/  LOP3.LUT R7, R7, R4, RZ, 0x3c, !PT ;  /* 0x0000000407077212 */ /* 0x000fc800078e3cff */
[----:B------:R-:W-:-:S03]  /*0290*/  ISETP.GE.AND P2, PT, R7, RZ, PT ;  /* 0x000000ff0700720c */ /* 0x000fc60003f46270 */
[----:B--2---:R-:W2:Y:S02]  /*02a0*/  MUFU.RCP R5, R5 ;  /* 0x0000000500057308 */ /* 0x004ea40000001000 */
[----:B--2---:R-:W-:-:S06]  /*02b0*/  VIADD R2, R5, 0xffffffe ;  /* 0x0ffffffe05027836 */ /* 0x004fcc0000000000 */
[----:B------:R2:W3:Y:S02]  /*02c0*/  F2I.FTZ.U32.TRUNC.NTZ R3, R2 ;  /* 0x0000000200037305 */ /* 0x0004e4000021f000 */
[----:B--2---:R-:W-:Y:S02]  /*02d0*/  IMAD.MOV.U32 R2, RZ, RZ, RZ ;  /* 0x000000ffff027224 */ /* 0x004fe400078e00ff */
[----:B---3--:R-:W-:-:S04]  /*02e0*/  IMAD.MOV R11, RZ, RZ, -R3 ;  /* 0x000000ffff0b7224 */ /* 0x008fc800078e0a03 */
[----:B------:R-:W-:-:S04]  /*02f0*/  IMAD R11, R11, R6, RZ ;  /* 0x000000060b0b7224 */ /* 0x000fc800078e02ff */
[----:B------:R-:W-:-:S04]  /*0300*/  IMAD.HI.U32 R3, R3, R11, R2 ;  /* 0x0000000b03037227 */ /* 0x000fc800078e0002 */
[----:B------:R-:W-:Y:S02]  /*0310*/  IMAD.MOV R11, RZ, RZ, -R12 ;  /* 0x000000ffff0b7224 */ /* 0x000fe400078e0a0c */
[C---:B------:R-:W-:Y:S01]  /*0320*/  IMAD.HI.U32 R2, R3.reuse, R10, RZ ;  /* 0x0000000a03027227 */ /* 0x040fe200078e00ff */
[----:B------:R-:W2:Y:S03]  /*0330*/  LDC.64 R12, c[0x0][0x218] ;  /* 0x00008600ff0c7b82 */ /* 0x000ea60000000a00 */
[----:B------:R-:W-:-:S04]  /*0340*/  IMAD.HI.U32 R3, R3, R8, RZ ;  /* 0x0000000803037227 */ /* 0x000fc800078e00ff */
[-C--:B------:R-:W-:Y:S02]  /*0350*/  IMAD R5, R2, R11.reuse, R10 ;  /* 0x0000000b02057224 */ /* 0x080fe400078e020a */
[----:B------:R-:W-:-:S03]  /*0360*/  IMAD R3, R3, R11, R8 ;  /* 0x0000000b03037224 */ /* 0x000fc600078e0208 */
[C---:B------:R-:W-:Y:S02]  /*0370*/  ISETP.GT.U32.AND P3, PT, R6.reuse, R5, PT ;  /* 0x000000050600720c */ /* 0x040fe40003f64070 */
[----:B------:R-:W-:-:S11]  /*0380*/  ISETP.GT.U32.AND P0, PT, R6, R3, PT ;  /* 0x000000030600720c */ /* 0x000fd60003f04070 */
[--C-:B------:R-:W-:Y:S02]  /*0390*/  @!P3 IMAD.IADD R5, R5, 0x1, -R6.reuse ;  /* 0x000000010505b824 */ /* 0x100fe400078e0a06 */
[----:B------:R-:W-:Y:S02]  /*03a0*/  @!P0 IMAD.IADD R3, R3, 0x1, -R6 ;  /* 0x0000000103038824 */ /* 0x000fe400078e0a06 */
[----:B------:R-:W-:Y:S01]  /*03b0*/  @!P3 VIADD R2, R2, 0x1 ;  /* 0x000000010202b836 */ /* 0x000fe20000000000 */
[----:B------:R-:W-:Y:S02]  /*03c0*/  ISETP.GE.U32.AND P0, PT, R5, R6, PT ;  /* 0x000000060500720c */ /* 0x000fe40003f06070 */
[----:B------:R-:W-:Y:S02]  /*03d0*/  ISETP.GT.U32.AND P1, PT, R6, R3, PT ;  /* 0x000000030600720c */ /* 0x000fe40003f24070 */
[----:B------:R-:W-:Y:S02]  /*03e0*/  ISETP.GE.AND P3, PT, R9, RZ, PT ;  /* 0x000000ff0900720c */ /* 0x000fe40003f66270 */
[----:B------:R-:W-:-:S04]  /*03f0*/  SHF.R.U32.HI R5, RZ, 0x2, R22 ;  /* 0x00000002ff057819 */ /* 0x000fc80000011616 */
[----:B------:R-:W-:-:S03]  /*0400*/  SGXT.U32 R5, R5, 0x6 ;  /* 0x000000060505781a */ /* 0x000fc60000000000 */
[----:B------:R-:W-:Y:S01]  /*0410*/  @P0 VIADD R2, R2, 0x1 ;  /* 0x0000000102020836 */ /* 0x000fe20000000000 */
[----:B------:R-:W-:Y:S01]  /*0420*/  ISETP.NE.AND P0, PT, R4, RZ, PT ;  /* 0x000000ff0400720c */ /* 0x000fe20003f05270 */
[----:B------:R-:W-:Y:S01]  /*0430*/  @!P1 IMAD.IADD R3, R3, 0x1, -R6 ;  /* 0x0000000103039824 */ /* 0x000fe200078e0a06 */
[----:B------:R-:W-:Y:S01]  /*0440*/  LOP3.LUT R4, RZ, R4, RZ, 0x33, !PT ;  /* 0x00000004ff047212 */ /* 0x000fe200078e33ff */
[----:B------:R-:W-:Y:S02]  /*0450*/  @!P2 IMAD.MOV R2, RZ, RZ, -R2 ;  /* 0x000000ffff02a224 */ /* 0x000fe400078e0a02 */
[----:B------:R-:W-:-:S03]  /*0460*/  @!P3 IMAD.MOV R3, RZ, RZ, -R3 ;  /* 0x000000ffff03b224 */ /* 0x000fc600078e0a03 */
[C---:B------:R-:W-:Y:S02]  /*0470*/  SEL R10, R4.reuse, R2, !P0 ;  /* 0x00000002040a7207 */ /* 0x040fe40004000000 */
[----:B------:R-:W-:-:S03]  /*0480*/  SEL R3, R4, R3, !P0 ;  /* 0x0000000304037207 */ /* 0x000fc60004000000 */
[----:B------:R-:W-:Y:S02]  /*0490*/  IMAD.SHL.U32 R10, R10, 0x80, RZ ;  /* 0x000000800a0a7824 */ /* 0x000fe400078e00ff */
[----:B------:R-:W-:-:S03]  /*04a0*/  IMAD R3, R0, 0x8, R3 ;  /* 0x0000000800037824 */ /* 0x000fc600078e0203 */
[-C--:B------:R-:W-:Y:S01]  /*04b0*/  LOP3.LUT R4, R10, R5.reuse, RZ, 0xfc, !PT ;  /* 0x000000050a047212 */ /* 0x080fe200078efcff */
[----:B------:R-:W-:Y:S01]  /*04c0*/  IMAD.SHL.U32 R8, R3, 0x40, RZ ;  /* 0x0000004003087824 */ /* 0x000fe200078e00ff */
[----:B------:R-:W-:Y:S02]  /*04d0*/  LOP3.LUT R6, R10, 0x40, R5, 0xfe, !PT ;  /* 0x000000400a067812 */ /* 0x000fe400078efe05 */
[----:B------:R-:W-:Y:S01]  /*04e0*/  SHF.R.S32.HI R7, RZ, 0x19, R3 ;  /* 0x00000019ff077819 */ /* 0x000fe20000011403 */
[----:B------:R-:W-:Y:S01]  /*04f0*/  IMAD.HI R9, R4, 0x2aaaaaab, RZ ;  /* 0x2aaaaaab04097827 */ /* 0x000fe200078e02ff */
[----:B------:R-:W3:Y:S01]  /*0500*/  LDC.64 R2, c[0x0][0x220] ;  /* 0x00008800ff027b82 */ /* 0x000ee20000000a00 */
[----:B------:R-:W-:Y:S02]  /*0510*/  LOP3.LUT R0, R8, R5, RZ, 0xfc, !PT ;  /* 0x0000000508007212 */ /* 0x000fe400078efcff */
[----:B------:R-:W-:Y:S01]  /*0520*/  SGXT R7, R7, 0x1 ;  /* 0x000000010707781a */ /* 0x000fe20000000200 */
[----:B------:R-:W-:Y:S01]  /*0530*/  IMAD.HI R15, R6, 0x2aaaaaab, RZ ;  /* 0x2aaaaaab060f7827 */ /* 0x000fe200078e02ff */
[----:B------:R-:W-:-:S02]  /*0540*/  SHF.R.U32.HI R14, RZ, 0x1f, R9 ;  /* 0x0000001fff0e7819 */ /* 0x000fc40000011609 */
[----:B------:R-:W-:Y:S02]  /*0550*/  LEA.HI R7, R7, R0, RZ, 0xc ;  /* 0x0000000007077211 */ /* 0x000fe400078f60ff */
[----:B------:R-:W-:Y:S02]  /*0560*/  SHF.R.U32.HI R16, RZ, 0x1f, R15 ;  /* 0x0000001fff107819 */ /* 0x000fe4000001160f */
[----:B------:R-:W-:Y:S02]  /*0570*/  LEA.HI R11, R9, R14, RZ, 0x17 ;  /* 0x0000000e090b7211 */ /* 0x000fe400078fb8ff */
[----:B------:R-:W-:Y:S01]  /*0580*/  LOP3.LUT R9, R7, 0x3ff000, RZ, 0xc0, !PT ;  /* 0x003ff00007097812 */ /* 0x000fe200078ec0ff */
[----:B------:R-:W-:Y:S01]  /*0590*/  IMAD.SHL.U32 R7, R22, 0x8, RZ ;  /* 0x0000000816077824 */ /* 0x000fe200078e00ff */
[----:B------:R-:W-:Y:S01]  /*05a0*/  LEA.HI R15, R15, R16, RZ, 0x17 ;  /* 0x000000100f0f7211 */ /* 0x000fe200078fb8ff */
[----:B------:R-:W-:Y:S02]  /*05b0*/  IMAD R11, R11, -0xc00, R4 ;  /* 0xfffff4000b0b7824 */ /* 0x000fe400078e0204 */
[----:B------:R-:W-:Y:S01]  /*05c0*/  IMAD.IADD R9, R0, 0x1, -R9 ;  /* 0x0000000100097824 */ /* 0x000fe200078e0a09 */
[----:B------:R-:W-:Y:S01]  /*05d0*/  LOP3.LUT R4, R7, 0x18, RZ, 0xc0, !PT ;  /* 0x0000001807047812 */ /* 0x000fe200078ec0ff */
[----:B------:R-:W-:Y:S01]  /*05e0*/  IMAD R15, R15, -0xc00, R6 ;  /* 0xfffff4000f0f7824 */ /* 0x000fe200078e0206 */
[----:B------:R-:W-:-:S02]  /*05f0*/  LOP3.LUT R14, R7, 0x18, R22, 0x48, !PT ;  /* 0x00000018070e7812 */ /* 0x000fc400078e4816 */
[----:B------:R-:W-:Y:S01]  /*0600*/  LOP3.LUT R0, R5, 0x40, RZ, 0xfc, !PT ;  /* 0x0000004005007812 */ /* 0x000fe200078efcff */
[--C-:B------:R-:W-:Y:S02]  /*0610*/  IMAD R11, R11, 0xc00, R4.reuse ;  /* 0x00000c000b0b7824 */ /* 0x100fe400078e0204 */
[----:B------:R-:W-:Y:S02]  /*0620*/  IMAD R17, R15, 0xc00, R4 ;  /* 0x00000c000f117824 */ /* 0x000fe400078e0204 */
[----:B------:R-:W-:Y:S02]  /*0630*/  IMAD R6, R5, 0x20, R14 ;  /* 0x0000002005067824 */ /* 0x000fe400078e020e */
[----:B------:R-:W-:Y:S02]  /*0640*/  IMAD R9, R9, 0xc00, R4 ;  /* 0x00000c0009097824 */ /* 0x000fe400078e0204 */
[----:B------:R-:W-:Y:S02]  /*0650*/  IMAD R5, R0, 0x20, R14 ;  /* 0x0000002000057824 */ /* 0x000fe400078e020e */
[----:B---3--:R-:W-:-:S03]  /*0660*/  IMAD.WIDE R14, R11, 0x2, R2 ;  /* 0x000000020b0e7825 */ /* 0x008fc600078e0202 */
[----:B------:R-:W-:Y:S01]  /*0670*/  LEA R11, R5, UR6, 0x1 ;  /* 0x00000006050b7c11 */ /* 0x000fe2000f8e08ff */
[----:B------:R-:W-:Y:S01]  /*0680*/  IMAD.WIDE R16, R17, 0x2, R2 ;  /* 0x0000000211107825 */ /* 0x000fe200078e0202 */
[----:B------:R-:W-:Y:S02]  /*0690*/  LEA R3, R6, UR6, 0x1 ;  /* 0x0000000606037c11 */ /* 0x000fe4000f8e08ff */
[----:B------:R-:W-:Y:S01]  /*06a0*/  IADD3 R2, P1, R14, 0xc0, RZ ;  /* 0x000000c00e027810 */ /* 0x000fe20007f3e0ff */
[----:B--2---:R-:W-:-:S04]  /*06b0*/  IMAD.WIDE R12, R9, 0x2, R12 ;  /* 0x00000002090c7825 */ /* 0x004fc800078e020c */
[----:B------:R-:W-:Y:S01]  /*06c0*/  IMAD.X R61, RZ, RZ, R15, P1 ;  /* 0x000000ffff3d7224 */ /* 0x000fe200008e060f */
[----:B------:R-:W-:Y:S01]  /*06d0*/  @!PT LDS RZ, [RZ] ;  /* 0x00000000fffff984 */ /* 0x000fe20000000800 */
[----:B------:R-:W-:Y:S01]  /*06e0*/  @!PT LDS RZ, [RZ] ;  /* 0x00000000fffff984 */ /* 0x000fe20000000800 */
[----:B------:R-:W-:Y:S01]  /*06f0*/  @!PT LDS RZ, [RZ] ;  /* 0x00000000fffff984 */ /* 0x000fe20000000800 */
[----:B------:R-:W-:Y:S01]  /*0700*/  LDGSTS.E.BYPASS.128 [R3], desc[UR20][R12.64] ;  /* 0x000000000c037fae */ /* 0x000fe2000b901c54 */
[----:B------:R-:W-:Y:S01]  /*0710*/  IADD3 R4, P0, R12, 0xc0, RZ ;  /* 0x000000c00c047810 */ /* 0x000fe20007f1e0ff */
[----:B------:R-:W-:Y:S02]  /*0720*/  IMAD.MOV.U32 R9, RZ, RZ, -0x20 ;  /* 0xffffffe0ff097424 */ /* 0x000fe400078e00ff */
[----:B------:R-:W0:Y:S02]  /*0730*/  LDGDEPBAR ;  /* 0x00000000000079af */ /* 0x000e240000000000 */
[----:B------:R-:W-:Y:S01]  /*0740*/  IMAD.X R58, RZ, RZ, R13, P0 ;  /* 0x000000ffff3a7224 */ /* 0x000fe200000e060d */
[----:B------:R-:W-:Y:S01]  /*0750*/  IADD3 R0, P0, R16, 0xc0, RZ ;  /* 0x000000c010007810 */ /* 0x000fe20007f1e0ff */
[----:B------:R-:W-:Y:S04]  /*0760*/  LDGSTS.E.BYPASS.128 [R3+0x4000], desc[UR20][R14.64] ;  /* 0x040000000e037fae */ /* 0x000fe8000b901c54 */
[----:B------:R-:W-:Y:S01]  /*0770*/  LDGSTS.E.BYPASS.128 [R11+0x4000], desc[UR20][R16.64] ;  /* 0x04000000100b7fae */ /* 0x000fe2000b901c54 */
[----:B------:R-:W-:-:S03]  /*0780*/  IMAD.X R59, RZ, RZ, R17, P0 ;  /* 0x000000ffff3b7224 */ /* 0x000fc600000e0611 */
[----:B------:R-:W0:Y:S01]  /*0790*/  LDGDEPBAR ;  /* 0x00000000000079af */ /* 0x000e220000000000 */
[----:B------:R-:W-:Y:S06]  /*07a0*/  BAR.SYNC.DEFER_BLOCKING 0x0 ;  /* 0x0000000000007b1d */ /* 0x000fec0000010000 */
[----:B------:R-:W-:Y:S01]  /*07b0*/  @!PT LDS RZ, [RZ] ;  /* 0x00000000fffff984 */ /* 0x000fe20000000800 */
[----:B------:R-:W-:Y:S01]  /*07c0*/  @!PT LDS RZ, [RZ] ;  /* 0x00000000fffff984 */ /* 0x000fe20000000800 */
[----:B------:R-:W-:Y:S01]  /*07d0*/  @!PT LDS RZ, [RZ] ;  /* 0x00000000fffff984 */ /* 0x000fe20000000800 */
[----:B------:R-:W-:Y:S04]  /*07e0*/  LDGSTS.E.BYPASS.128 [R3+0x1000], desc[UR20][R12.64+0x40] ;  /* 0x010000400c037fae */ /* 0x000fe8000b901c54 */
[----:B------:R-:W0:Y:S04]  /*07f0*/  LDGDEPBAR ;  /* 0x00000000000079af */ /* 0x000e280000000000 */
[----:B------:R-:W-:Y:S04]  /*0800*/  LDGSTS.E.BYPASS.128 [R3+0x6000], desc[UR20][R14.64+0x40] ;  /* 0x060000400e037fae */ /* 0x000fe8000b901c54 */
[----:B------:R-:W-:Y:S04]  /*0810*/  LDGSTS.E.BYPASS.128 [R11+0x6000], desc[UR20][R16.64+0x40] ;  /* 0x06000040100b7fae */ /* 0x000fe8000b901c54 */
        /* <DEDUP_REMOVED lines=8> */
[----:B------:R2:W-:Y:S04]  /*08a0*/  LDGSTS.E.BYPASS.128 [R11+0x8000], desc[UR20][R16.64+0x80] ;  /* 0x08000080100b7fae */ /* 0x0005e8000b901c54 */
[----:B------:R-:W0:Y:S01]  /*08b0*/  LDGDEPBAR ;  /* 0x00000000000079af */ /* 0x000e220000000000 */
[----:B--2---:R-:W-:-:S05]  /*08c0*/  IMAD.SHL.U32 R11, R22, 0x2, RZ ;  /* 0x00000002160b7824 */ /* 0x004fca00078e00ff */
[----:B------:R-:W-:-:S04]  /*08d0*/  LOP3.LUT R14, R11, 0x100, RZ, 0xc0, !PT ;  /* 0x000001000b0e7812 */ /* 0x000fc800078ec0ff */
[C---:B------:R-:W-:Y:S02]  /*08e0*/  LOP3.LUT R12, R14.reuse, 0x2000000, RZ, 0xfc, !PT ;  /* 0x020000000e0c7812 */ /* 0x040fe400078efcff */
[----:B------:R-:W-:-:S07]  /*08f0*/  LOP3.LUT R14, R14, 0x2000002, RZ, 0xfc, !PT ;  /* 0x020000020e0e7812 */ /* 0x000fce00078efcff */
.L_x_0:
[----:B------:R-:W-:Y:S01]  /*0900*/  UIADD3 UR4, UR4, 0x1, URZ ;  /* 0x0000000104047890 */ /* 0x000fe2000fffe03f */
[----:B------:R-:W2:Y:S01]  /*0910*/  SHFL.IDX PT, R13, R57, RZ, 0x1f ;  /* 0x00001fff390d7589 */ /* 0x000ea200000e0000 */
[----:B------:R-:W-:Y:S01]  /*0920*/  IMAD.MOV.U32 R15, RZ, RZ, R12 ;  /* 0x000000ffff0f7224 */ /* 0x000fe200078e000c */
[----:B------:R-:W-:Y:S01]  /*0930*/  UMOV UR5, URZ ;  /* 0x0000003f00057c82 */ /* 0x000fe20008000000 */
[----:B------:R-:W-:Y:S01]  /*0940*/  UISETP.GE.AND UP0, UPT, UR4, 0x4, UPT ;  /* 0x000000040400788c */ /* 0x000fe2000bf06270 */
[----:B------:R-:W-:-:S04]  /*0950*/  DEPBAR.LE SB0, 0x4 ;  /* 0x000081000000791a */ /* 0x000fc80000000000 */
[----:B------:R-:W-:Y:S01]  /*0960*/  USEL UR16, UR4, URZ, !UP0 ;  /* 0x0000003f04107287 */ /* 0x000fe2000c000000 */
[----:B------:R-:W-:Y:S01]  /*0970*/  BAR.SYNC.DEFER_BLOCKING 0x0 ;  /* 0x0000000000007b1d */ /* 0x000fe20000010000 */
[----:B------:R-:W-:Y:S02]  /*0980*/  VIADD R56, R56, 0x1 ;  /* 0x0000000138387836 */ /* 0x000fe40000000000 */
[----:B------:R-:W-:Y:S01]  /*0990*/  ULEA UR4, UR16, UR22, 0xd ;  /* 0x0000001610047291 */ /* 0x000fe2000f8e683f */
[----:B------:R-:W-:Y:S02]  /*09a0*/  IMAD.MOV.U32 R18, RZ, RZ, R2 ;  /* 0x000000ffff127224 */ /* 0x000fe400078e0002 */
[C---:B------:R-:W-:Y:S01]  /*09b0*/  ISETP.GE.AND P1, PT, R56.reuse, 0x4, PT ;  /* 0x000000043800780c */ /* 0x040fe20003f26270 */
[----:B------:R-:W-:Y:S01]  /*09c0*/  USHF.R.U32.HI UR4, URZ, 0x4, UR4 ;  /* 0x000000043f047899 */ /* 0x000fe20008011604 */
[----:B------:R-:W-:Y:S02]  /*09d0*/  IMAD.MOV.U32 R20, RZ, RZ, R0 ;  /* 0x000000ffff147224 */ /* 0x000fe400078e0000 */
[----:B------:R-:W-:Y:S01]  /*09e0*/  SEL R56, R56, RZ, !P1 ;  /* 0x000000ff38387207 */ /* 0x000fe20004800000 */
[----:B------:R-:W-:Y:S01]  /*09f0*/  ULOP3.LUT UR4, UR4, 0x3fff, URZ, 0xc0, !UPT ;  /* 0x00003fff04047892 */ /* 0x000fe2000f8ec03f */
[----:B------:R-:W-:Y:S01]  /*0a00*/  VIADD R2, R9, 0x40 ;  /* 0x0000004009027836 */ /* 0x000fe20000000000 */
[----:B--2---:R-:W-:Y:S01]  /*0a10*/  R2UR UR8, R13 ;  /* 0x000000000d0872ca */ /* 0x004fe200000e0000 */
[----:B------:R-:W-:-:S04]  /*0a20*/  IMAD.MOV.U32 R13, RZ, RZ, -0x7fffffe0 ;  /* 0x80000020ff0d7424 */ /* 0x000fc800078e00ff */
[----:B------:R-:W-:Y:S01]  /*0a30*/  UMOV UR7, UR4 ;  /* 0x0000000400077c82 */ /* 0x000fe20008000000 */
[C---:B------:R-:W-:Y:S01]  /*0a40*/  IMAD R19, R56.reuse, 0x1000, R3 ;  /* 0x0000100038137824 */ /* 0x040fe200078e0203 */
[----:B------:R-:W-:Y:S01]  /*0a50*/  IADD3 R16, P0, R15, UR7, RZ ;  /* 0x000000070f107c10 */ /* 0x000fe2000ff1e0ff */
[----:B------:R-:W-:Y:S01]  /*0a60*/  IMAD.MOV.U32 R15, RZ, RZ, R13 ;  /* 0x000000ffff0f7224 */ /* 0x000fe200078e000d */
[----:B------:R-:W-:Y:S01]  /*0a70*/  UMOV UR7, UR5 ;  /* 0x0000000500077c82 */ /* 0x000fe20008000000 */
[----:B------:R-:W-:Y:S01]  /*0a80*/  VIADD R0, R56, 0x1 ;  /* 0x0000000138007836 */ /* 0x000fe20000000000 */
[----:B------:R-:W-:Y:S01]  /*0a90*/  R2UR UR10, R16 ;  /* 0x00000000100a72ca */ /* 0x000fe200000e0000 */
[----:B------:R-:W-:Y:S01]  /*0aa0*/  WARPGROUP.ARRIVE ;  /* 0x00000000000079c5 */ /* 0x000fe20000000000 */
[----:B------:R-:W-:Y:S01]  /*0ab0*/  IADD3.X R17, R15, UR7, RZ, P0, !PT ;  /* 0x000000070f117c10 */ /* 0x000fe200087fe4ff */
[----:B------:R-:W-:Y:S01]  /*0ac0*/  ULEA UR7, UR16, UR6, 0xc ;  /* 0x0000000610077291 */ /* 0x000fe2000f8e603f */
[----:B------:R-:W-:Y:S01]  /*0ad0*/  IMAD.MOV.U32 R15, RZ, RZ, -0x7fffffe0 ;  /* 0x80000020ff0f7424 */ /* 0x000fe200078e00ff */
[----:B------:R-:W-:Y:S01]  /*0ae0*/  USHF.L.U32 UR8, UR8, 0x6, URZ ;  /* 0x0000000608087899 */ /* 0x000fe2000800063f */
[----:B------:R-:W-:Y:S01]  /*0af0*/  R2UR UR11, R17 ;  /* 0x00000000110b72ca */ /* 0x000fe200000e0000 */
[----:B------:R-:W-:Y:S01]  /*0b00*/  USHF.R.U32.HI UR9, URZ, 0x4, UR7 ;  /* 0x000000043f097899 */ /* 0x000fe20008011607 */
[----:B------:R-:W-:Y:S01]  /*0b10*/  IMAD.MOV.U32 R16, RZ, RZ, R14 ;  /* 0x000000ffff107224 */ /* 0x000fe200078e000e */
[----:B------:R-:W-:Y:S01]  /*0b20*/  ULOP3.LUT UR7, UR8, 0xc0, URZ, 0xc0, !UPT ;  /* 0x000000c008077892 */ /* 0x000fe2000f8ec03f */
[----:B------:R-:W-:Y:S01]  /*0b30*/  IMAD.MOV.U32 R17, RZ, RZ, R15 ;  /* 0x000000ffff117224 */ /* 0x000fe200078e000f */
[----:B------:R-:W-:Y:S01]  /*0b40*/  ULOP3.LUT UR9, UR9, 0x3fff, URZ, 0xc0, !UPT ;  /* 0x00003fff09097892 */ /* 0x000fe2000f8ec03f */
[----:B------:R-:W-:Y:S01]  /*0b50*/  ISETP.GE.AND P1, PT, R0, 0x4, PT ;  /* 0x000000040000780c */ /* 0x000fe20003f26270 */
[----:B------:R-:W-:-:S02]  /*0b60*/  UIADD3 UR16, UR16, 0x1, URZ ;  /* 0x0000000110107890 */ /* 0x000fc4000fffe03f */
[----:B------:R-:W-:Y:S01]  /*0b70*/  UIADD3 UR12, UP0, UR7, UR9, URZ ;  /* 0x00000009070c7290 */ /* 0x000fe2000ff1e03f */
[----:B------:R-:W-:-:S03]  /*0b80*/  SEL R0, R0, RZ, !P1 ;  /* 0x000000ff00007207 */ /* 0x000fc60004800000 */
[----:B------:R-:W-:Y:S02]  /*0b90*/  UIADD3.X UR13, URZ, URZ, URZ, UP0, !UPT ;  /* 0x0000003f3f0d7290 */ /* 0x000fe400087fe43f */
[----:B------:R-:W-:Y:S02]  /*0ba0*/  ULOP3.LUT UR8, UR12, 0x1000000, URZ, 0xfc, !UPT ;  /* 0x010000000c087892 */ /* 0x000fe4000f8efc3f */
[----:B------:R-:W-:Y:S02]  /*0bb0*/  ULOP3.LUT UR9, UR13, 0x80000020, URZ, 0xfc, !UPT ;  /* 0x800000200d097892 */ /* 0x000fe4000f8efc3f */
[----:B------:R-:W-:-:S07]  /*0bc0*/  UISETP.GE.AND UP0, UPT, UR16, 0x4, UPT ;  /* 0x000000041000788c */ /* 0x000fce000bf06270 */
[----:B------:R-:W-:Y:S01]  /*0bd0*/  HGMMA.64x64x16.F32.BF16 R24, gdesc[UR8], R24 ;  /* 0x00e00000081879f0 */ /* 0x000fe20008701818 */
[----:B------:R-:W-:Y:S01]  /*0be0*/  UMOV UR8, UR4 ;  /* 0x0000000400087c82 */ /* 0x000fe20008000000 */
[----:B------:R-:W-:Y:S01]  /*0bf0*/  UMOV UR9, 0x80000020 ;  /* 0x8000002000097882 */ /* 0x000fe20000000000 */
[----:B------:R-:W-:Y:S01]  /*0c00*/  IADD3 R16, P0, R16, UR8, RZ ;  /* 0x0000000810107c10 */ /* 0x000fe2000ff1e0ff */
[----:B------:R-:W-:Y:S01]  /*0c10*/  UMOV UR8, 0x1000002 ;  /* 0x0100000200087882 */ /* 0x000fe20000000000 */
[----:B------:R-:W-:Y:S02]  /*0c20*/  USEL UR10, UR16, URZ, !UP0 ;  /* 0x0000003f100a7287 */ /* 0x000fe4000c000000 */
[----:B------:R-:W-:Y:S01]  /*0c30*/  IADD3.X R17, R17, UR5, RZ, P0, !PT ;  /* 0x0000000511117c10 */ /* 0x000fe200087fe4ff */
[----:B------:R-:W-:Y:S01]  /*0c40*/  UIADD3.64 UR12, UR12, UR8, URZ ;  /* 0x000000080c0c7297 */ /* 0x000fe2000fffe03f */
[----:B------:R-:W-:Y:S01]  /*0c50*/  R2UR UR14, R16 ;  /* 0x00000000100e72ca */ /* 0x000fe200000e0000 */
[----:B------:R-:W-:Y:S01]  /*0c60*/  ULEA UR4, UR10, UR22, 0xd ;  /* 0x000000160a047291 */ /* 0x000fe2000f8e683f */
[----:B------:R-:W-:Y:S01]  /*0c70*/  R2UR UR15, R17 ;  /* 0x00000000110f72ca */ /* 0x000fe200000e0000 */
[----:B------:R-:W-:Y:S01]  /*0c80*/  IMAD.MOV.U32 R16, RZ, RZ, R12 ;  /* 0x000000ffff107224 */ /* 0x000fe200078e000c */
[----:B------:R-:W-:Y:S01]  /*0c90*/  UMOV UR5, URZ ;  /* 0x0000003f00057c82 */ /* 0x000fe20008000000 */
[----:B------:R-:W-:Y:S01]  /*0ca0*/  USHF.R.U32.HI UR4, URZ, 0x4, UR4 ;  /* 0x000000043f047899 */ /* 0x000fe20008011604 */
[----:B------:R-:W-:-:S03]  /*0cb0*/  IMAD.MOV.U32 R17, RZ, RZ, R13 ;  /* 0x000000ffff117224 */ /* 0x000fc600078e000d */
[----:B------:R-:W-:-:S07]  /*0cc0*/  ULOP3.LUT UR4, UR4, 0x3fff, URZ, 0xc0, !UPT ;  /* 0x00003fff04047892 */ /* 0x000fce000f8ec03f */
[----:B------:R-:W-:Y:S02]  /*0cd0*/  UMOV UR11, UR4 ;  /* 0x00000004000b7c82 */ /* 0x000fe40008000000 */
[----:B------:R-:W-:Y:S01]  /*0ce0*/  IADD3 R16, P0, R16, UR11, RZ ;  /* 0x0000000b10107c10 */ /* 0x000fe2000ff1e0ff */
[----:B------:R-:W-:-:S03]  /*0cf0*/  UMOV UR11, UR5 ;  /* 0x00000005000b7c82 */ /* 0x000fc60008000000 */
[----:B------:R-:W-:Y:S01]  /*0d00*/  IADD3.X R17, R17, UR11, RZ, P0, !PT ;  /* 0x0000000b11117c10 */ /* 0x000fe200087fe4ff */
[----:B------:R-:W-:Y:S01]  /*0d10*/  UMOV UR11, UR4 ;  /* 0x00000004000b7c82 */ /* 0x000fe20008000000 */
[----:B------:R-:W-:Y:S02]  /*0d20*/  ULEA UR4, UR10, UR6, 0xc ;  /* 0x000000060a047291 */ /* 0x000fe4000f8e603f */
[----:B------:R-:W-:Y:S02]  /*0d30*/  UIADD3 UR10, UR10, 0x1, URZ ;  /* 0x000000010a0a7890 */ /* 0x000fe4000fffe03f */
[----:B------:R-:W-:-:S04]  /*0d40*/  USHF.R.U32.HI UR4, URZ, 0x4, UR4 ;  /* 0x000000043f047899 */ /* 0x000fc80008011604 */
[----:B------:R-:W-:-:S04]  /*0d50*/  ULOP3.LUT UR4, UR4, 0x3fff, URZ, 0xc0, !UPT ;  /* 0x00003fff04047892 */ /* 0x000fc8000f8ec03f */
[----:B------:R-:W-:-:S04]  /*0d60*/  UIADD3 UR16, UP0, UR7, UR4, URZ ;  /* 0x0000000407107290 */ /* 0x000fc8000ff1e03f */
[----:B------:R-:W-:Y:S02]  /*0d70*/  UIADD3.X UR17, URZ, URZ, URZ, UP0, !UPT ;  /* 0x0000003f3f117290 */ /* 0x000fe400087fe43f */
[----:B------:R-:W-:Y:S01]  /*0d80*/  UISETP.GE.AND UP0, UPT, UR10, 0x4, UPT ;  /* 0x000000040a00788c */ /* 0x000fe2000bf06270 */
[----:B------:R-:W-:Y:S01]  /*0d90*/  HGMMA.64x64x16.F32.BF16 R24, gdesc[UR12], R24, gsb0 ;  /* 0x00e000000c1879f0 */ /* 0x000fe20008001818 */
[----:B------:R-:W-:Y:S01]  /*0da0*/  R2UR UR14, R16 ;  /* 0x00000000100e72ca */ /* 0x000fe200000e0000 */
[----:B------:R-:W-:Y:S01]  /*0db0*/  IMAD.MOV.U32 R16, RZ, RZ, R14 ;  /* 0x000000ffff107224 */ /* 0x000fe200078e000e */
[----:B------:R-:W-:Y:S01]  /*0dc0*/  R2UR UR15, R17 ;  /* 0x00000000110f72ca */ /* 0x000fe200000e0000 */
[----:B------:R-:W-:Y:S01]  /*0dd0*/  IMAD.MOV.U32 R17, RZ, RZ, R15 ;  /* 0x000000ffff117224 */ /* 0x000fe200078e000f */
[----:B------:R-:W-:Y:S02]  /*0de0*/  ULOP3.LUT UR12, UR16, 0x1000000, URZ, 0xfc, !UPT ;  /* 0x01000000100c7892 */ /* 0x000fe4000f8efc3f */
[----:B------:R-:W-:Y:S01]  /*0df0*/  IADD3 R16, P0, R16, UR11, RZ ;  /* 0x0000000b10107c10 */ /* 0x000fe2000ff1e0ff */
[----:B------:R-:W-:-:S02]  /*0e00*/  ULOP3.LUT UR13, UR17, 0x80000020, URZ, 0xfc, !UPT ;  /* 0x80000020110d7892 */ /* 0x000fc4000f8efc3f */
[----:B------:R-:W-:Y:S01]  /*0e10*/  UIADD3.64 UR16, UR16, UR8, URZ ;  /* 0x0000000810107297 */ /* 0x000fe2000fffe03f */
[----:B------:R-:W-:Y:S01]  /*0e20*/  R2UR UR18, R16 ;  /* 0x00000000101272ca */ /* 0x000fe200000e0000 */
[----:B------:R-:W-:Y:S01]  /*0e30*/  VIADD R16, R9, 0x20 ;  /* 0x0000002009107836 */ /* 0x000fe20000000000 */
[----:B------:R-:W-:Y:S01]  /*0e40*/  IADD3.X R17, R17, UR5, RZ, P0, !PT ;  /* 0x0000000511117c10 */ /* 0x000fe200087fe4ff */
[----:B------:R-:W-:-:S03]  /*0e50*/  UMOV UR5, URZ ;  /* 0x0000003f00057c82 */ /* 0x000fc60008000000 */
[----:B------:R-:W-:Y:S01]  /*0e60*/  ISETP.GE.U32.AND P0, PT, R16, 0xba0, PT ;  /* 0x00000ba01000780c */ /* 0x000fe20003f06070 */
[----:B------:R-:W-:Y:S01]  /*0e70*/  IMAD.MOV.U32 R16, RZ, RZ, R4 ;  /* 0x000000ffff107224 */ /* 0x000fe200078e0004 */
[----:B------:R-:W-:Y:S01]  /*0e80*/  R2UR UR19, R17 ;  /* 0x00000000111372ca */ /* 0x000fe200000e0000 */
[----:B------:R-:W-:Y:S01]  /*0e90*/  IMAD.MOV.U32 R17, RZ, RZ, R58 ;  /* 0x000000ffff117224 */ /* 0x000fe200078e003a */
[----:B------:R-:W-:-:S05]  /*0ea0*/  LEA R4, R56, UR22, 0xd ;  /* 0x0000001638047c11 */ /* 0x000fca000f8e68ff */
[----:B------:R-:W-:Y:S01]  /*0eb0*/  IMAD R21, R6, 0x2, R4 ;  /* 0x0000000206157824 */ /* 0x000fe200078e0204 */
[----:B------:R-:W-:Y:S02]  /*0ec0*/  WARPGROUP.DEPBAR.LE gsb0, 0x1 ;  /* 0x00008000000079c5 */ /* 0x000fe40000010100 */
[----:B------:R-:W-:Y:S06]  /*0ed0*/  BAR.SYNC.DEFER_BLOCKING 0x0 ;  /* 0x0000000000007b1d */ /* 0x000fec0000010000 */
[----:B------:R-:W-:Y:S01]  /*0ee0*/  @!PT LDS RZ, [RZ] ;  /* 0x00000000fffff984 */ /* 0x000fe20000000800 */
[----:B------:R-:W-:Y:S01]  /*0ef0*/  @!PT LDS RZ, [RZ] ;  /* 0x00000000fffff984 */ /* 0x000fe20000000800 */
[----:B------:R-:W-:Y:S01]  /*0f00*/  @!PT LDS RZ, [RZ] ;  /* 0x00000000fffff984 */ /* 0x000fe20000000800 */
[----:B------:R2:W-:Y:S04]  /*0f10*/  LDGSTS.E.BYPASS.128 [R19], desc[UR20][R16.64], !P0 ;  /* 0x0000000010137fae */ /* 0x0005e8000c101c54 */
[----:B------:R-:W0:Y:S01]  /*0f20*/  LDGDEPBAR ;  /* 0x00000000000079af */ /* 0x000e220000000000 */
[----:B--2---:R-:W-:-:S02]  /*0f30*/  IMAD.MOV.U32 R19, RZ, RZ, R61 ;  /* 0x000000ffff137224 */ /* 0x004fc400078e003d */
[----:B------:R-:W-:Y:S02]  /*0f40*/  IMAD R61, R5, 0x2, R4 ;  /* 0x00000002053d7824 */ /* 0x000fe400078e0204 */
[----:B------:R-:W-:Y:S01]  /*0f50*/  IMAD.MOV.U32 R4, RZ, RZ, R12 ;  /* 0x000000ffff047224 */ /* 0x000fe200078e000c */
[----:B------:R2:W-:Y:S02]  /*0f60*/  LDGSTS.E.BYPASS.128 [R21], desc[UR20][R18.64], !P0 ;  /* 0x0000000012157fae */ /* 0x0005e4000c101c54 */
[----:B--2---:R-:W-:Y:S02]  /*0f70*/  IMAD.MOV.U32 R21, RZ, RZ, R59 ;  /* 0x000000ffff157224 */ /* 0x004fe400078e003b */
[----:B------:R-:W-:-:S03]  /*0f80*/  IMAD R59, R0, 0x1000, R3 ;  /* 0x00001000003b7824 */ /* 0x000fc600078e0203 */
[----:B------:R2:W-:Y:S01]  /*0f90*/  LDGSTS.E.BYPASS.128 [R61], desc[UR20][R20.64], !P0 ;  /* 0x00000000143d7fae */ /* 0x0005e2000c101c54 */
[----:B------:R-:W-:Y:S02]  /*0fa0*/  ISETP.GE.U32.AND P0, PT, R2, 0xba0, PT ;  /* 0x00000ba00200780c */ /* 0x000fe40003f06070 */
[C---:B------:R-:W-:Y:S01]  /*0fb0*/  LEA R2, R0.reuse, UR22, 0xd ;  /* 0x0000001600027c11 */ /* 0x040fe2000f8e68ff */
[----:B------:R-:W0:Y:S01]  /*0fc0*/  LDGDEPBAR ;  /* 0x00000000000079af */ /* 0x000e220000000000 */
[----:B------:R-:W-:-:S05]  /*0fd0*/  VIADD R0, R0, 0x1 ;  /* 0x0000000100007836 */ /* 0x000fca0000000000 */
[----:B------:R-:W-:Y:S01]  /*0fe0*/  ISETP.GE.AND P1, PT, R0, 0x4, PT ;  /* 0x000000040000780c */ /* 0x000fe20003f26270 */
[--C-:B--2---:R-:W-:Y:S02]  /*0ff0*/  IMAD R61, R6, 0x2, R2.reuse ;  /* 0x00000002063d7824 */ /* 0x104fe400078e0202 */
[----:B------:R-:W-:Y:S01]  /*1000*/  IMAD R2, R5, 0x2, R2 ;  /* 0x0000000205027824 */ /* 0x000fe200078e0202 */
[----:B------:R-:W-:Y:S01]  /*1010*/  SEL R0, R0, RZ, !P1 ;  /* 0x000000ff00007207 */ /* 0x000fe20004800000 */
[----:B------:R-:W-:-:S04]  /*1020*/  DEPBAR.LE SB0, 0x4 ;  /* 0x000081000000791a */ /* 0x000fc80000000000 */
[----:B------:R-:W-:Y:S06]  /*1030*/  BAR.SYNC.DEFER_BLOCKING 0x0 ;  /* 0x0000000000007b1d */ /* 0x000fec0000010000 */
[----:B------:R-:W-:-:S06]  /*1040*/  WARPGROUP.ARRIVE ;  /* 0x00000000000079c5 */ /* 0x000fcc0000000000 */
[----:B------:R-:W-:Y:S04]  /*1050*/  HGMMA.64x64x16.F32.BF16 R24, gdesc[UR12], R24 ;  /* 0x00e000000c1879f0 */ /* 0x000fe80008701818 */
[----:B------:R-:W-:Y:S01]  /*1060*/  HGMMA.64x64x16.F32.BF16 R24, gdesc[UR16], R24, gsb0 ;  /* 0x00e00000101879f0 */ /* 0x000fe20008001818 */
[----:B------:R-:W-:-:S04]  /*1070*/  USEL UR16, UR10, URZ, !UP0 ;  /* 0x0000003f0a107287 */ /* 0x000fc8000c000000 */
[----:B------:R-:W-:-:S04]  /*1080*/  ULEA UR4, UR16, UR22, 0xd ;  /* 0x0000001610047291 */ /* 0x000fc8000f8e683f */
[----:B------:R-:W-:-:S04]  /*1090*/  USHF.R.U32.HI UR4, URZ, 0x4, UR4 ;  /* 0x000000043f047899 */ /* 0x000fc80008011604 */
[----:B------:R-:W-:-:S07]  /*10a0*/  ULOP3.LUT UR4, UR4, 0x3fff, URZ, 0xc0, !UPT ;  /* 0x00003fff04047892 */ /* 0x000fce000f8ec03f */
[----:B------:R-:W-:Y:S01]  /*10b0*/  UMOV UR10, UR4 ;  /* 0x00000004000a7c82 */ /* 0x000fe20008000000 */
[----:B------:R-:W-:Y:S02]  /*10c0*/  WARPGROUP.DEPBAR.LE gsb0, 0x1 ;  /* 0x00008000000079c5 */ /* 0x000fe40000010100 */
[----:B------:R-:W-:Y:S06]  /*10d0*/  BAR.SYNC.DEFER_BLOCKING 0x0 ;  /* 0x0000000000007b1d */ /* 0x000fec0000010000 */
[----:B------:R-:W-:Y:S01]  /*10e0*/  @!PT LDS RZ, [RZ] ;  /* 0x00000000fffff984 */ /* 0x000fe20000000800 */
[----:B------:R-:W-:Y:S01]  /*10f0*/  @!PT LDS RZ, [RZ] ;  /* 0x00000000fffff984 */ /* 0x000fe20000000800 */
[----:B------:R-:W-:Y:S01]  /*1100*/  @!PT LDS RZ, [RZ] ;  /* 0x00000000fffff984 */ /* 0x000fe20000000800 */
[----:B------:R2:W-:Y:S04]  /*1110*/  LDGSTS.E.BYPASS.128 [R59], desc[UR20][R16.64+0x40], !P0 ;  /* 0x00000040103b7fae */ /* 0x0005e8000c101c54 */
[----:B------:R-:W0:Y:S04]  /*1120*/  LDGDEPBAR ;  /* 0x00000000000079af */ /* 0x000e280000000000 */
[----:B------:R-:W-:Y:S04]  /*1130*/  LDGSTS.E.BYPASS.128 [R61], desc[UR20][R18.64+0x40], !P0 ;  /* 0x00000040123d7fae */ /* 0x000fe8000c101c54 */
[----:B------:R3:W-:Y:S01]  /*1140*/  LDGSTS.E.BYPASS.128 [R2], desc[UR20][R20.64+0x40], !P0 ;  /* 0x0000004014027fae */ /* 0x0007e2000c101c54 */
[----:B------:R-:W-:Y:S01]  /*1150*/  IADD3 R58, P0, R4, UR10, RZ ;  /* 0x0000000a043a7c10 */ /* 0x000fe2000ff1e0ff */
[----:B------:R-:W-:Y:S01]  /*1160*/  IMAD.MOV.U32 R4, RZ, RZ, R13 ;  /* 0x000000ffff047224 */ /* 0x000fe200078e000d */
[----:B------:R-:W-:Y:S01]  /*1170*/  UMOV UR10, UR5 ;  /* 0x00000005000a7c82 */ /* 0x000fe20008000000 */
[----:B------:R-:W0:Y:S01]  /*1180*/  LDGDEPBAR ;  /* 0x00000000000079af */ /* 0x000e220000000000 */
[----:B------:R-:W-:-:S02]  /*1190*/  R2UR UR14, R58 ;  /* 0x000000003a0e72ca */ /* 0x000fc400000e0000 */
[----:B--2---:R-:W-:Y:S01]  /*11a0*/  IADD3.X R59, R4, UR10, RZ, P0, !PT ;  /* 0x0000000a043b7c10 */ /* 0x004fe200087fe4ff */
[----:B------:R-:W-:Y:S01]  /*11b0*/  ULEA UR10, UR16, UR6, 0xc ;  /* 0x00000006100a7291 */ /* 0x000fe2000f8e603f */
[----:B------:R-:W-:Y:S02]  /*11c0*/  IADD3 R4, P3, R16, 0x100, RZ ;  /* 0x0000010010047810 */ /* 0x000fe40007f7e0ff */
[----:B------:R-:W-:Y:S01]  /*11d0*/  R2UR UR15, R59 ;  /* 0x000000003b0f72ca */ /* 0x000fe200000e0000 */
[----:B------:R-:W-:Y:S01]  /*11e0*/  USHF.R.U32.HI UR10, URZ, 0x4, UR10 ;  /* 0x000000043f0a7899 */ /* 0x000fe2000801160a */
[----:B---3--:R-:W-:-:S03]  /*11f0*/  IMAD.MOV.U32 R2, RZ, RZ, R14 ;  /* 0x000000ffff027224 */ /* 0x008fc600078e000e */
[----:B------:R-:W-:-:S04]  /*1200*/  ULOP3.LUT UR10, UR10, 0x3fff, URZ, 0xc0, !UPT ;  /* 0x00003fff0a0a7892 */ /* 0x000fc8000f8ec03f */
[----:B------:R-:W-:-:S04]  /*1210*/  UIADD3 UR10, UP0, UR7, UR10, URZ ;  /* 0x0000000a070a7290 */ /* 0x000fc8000ff1e03f */
[----:B------:R-:W-:Y:S02]  /*1220*/  UIADD3.X UR11, URZ, URZ, URZ, UP0, !UPT ;  /* 0x0000003f3f0b7290 */ /* 0x000fe400087fe43f */
[----:B------:R-:W-:Y:S01]  /*1230*/  ULOP3.LUT UR12, UR10, 0x1000000, URZ, 0xfc, !UPT ;  /* 0x010000000a0c7892 */ /* 0x000fe2000f8efc3f */
[----:B------:R-:W-:-:S04]  /*1240*/  DEPBAR.LE SB0, 0x4 ;  /* 0x000081000000791a */ /* 0x000fc80000000000 */
[----:B------:R-:W-:Y:S01]  /*1250*/  BAR.SYNC.DEFER_BLOCKING 0x0 ;  /* 0x0000000000007b1d */ /* 0x000fe20000010000 */
[----:B------:R-:W-:-:S05]  /*1260*/  ULOP3.LUT UR13, UR11, 0x80000020, URZ, 0xfc, !UPT ;  /* 0x800000200b0d7892 */ /* 0x000fca000f8efc3f */
[----:B------:R-:W-:-:S06]  /*1270*/  WARPGROUP.ARRIVE ;  /* 0x00000000000079c5 */ /* 0x000fcc0000000000 */
[----:B------:R-:W-:Y:S01]  /*1280*/  HGMMA.64x64x16.F32.BF16 R24, gdesc[UR12], R24 ;  /* 0x00e000000c1879f0 */ /* 0x000fe20008701818 */
[----:B------:R-:W-:Y:S01]  /*1290*/  UMOV UR12, UR4 ;  /* 0x00000004000c7c82 */ /* 0x000fe20008000000 */
[----:B------:R-:W-:Y:S01]  /*12a0*/  UIADD3 UR4, UR16, 0x1, URZ ;  /* 0x0000000110047890 */ /* 0x000fe2000fffe03f */
[----:B------:R-:W-:Y:S01]  /*12b0*/  IADD3 R58, P0, R2, UR12, RZ ;  /* 0x0000000c023a7c10 */ /* 0x000fe2000ff1e0ff */
[----:B------:R-:W-:Y:S01]  /*12c0*/  IMAD.MOV.U32 R2, RZ, RZ, R15 ;  /* 0x000000ffff027224 */ /* 0x000fe200078e000f */
[----:B------:R-:W-:Y:S02]  /*12d0*/  UIADD3.64 UR12, UR10, UR8, URZ ;  /* 0x000000080a0c7297 */ /* 0x000fe4000fffe03f */
[----:B------:R-:W-:Y:S01]  /*12e0*/  R2UR UR14, R58 ;  /* 0x000000003a0e72ca */ /* 0x000fe200000e0000 */
[----:B------:R-:W-:Y:S01]  /*12f0*/  UISETP.GE.AND UP0, UPT, UR4, 0x4, UPT ;  /* 0x000000040400788c */ /* 0x000fe2000bf06270 */
[----:B------:R-:W-:Y:S01]  /*1300*/  IADD3.X R59, R2, UR5, RZ, P0, !PT ;  /* 0x00000005023b7c10 */ /* 0x000fe200087fe4ff */
[----:B------:R-:W-:Y:S01]  /*1310*/  VIADD R2, R9, 0x60 ;  /* 0x0000006009027836 */ /* 0x000fe20000000000 */
[----:B------:R-:W-:Y:S01]  /*1320*/  UMOV UR5, URZ ;  /* 0x0000003f00057c82 */ /* 0x000fe20008000000 */
[----:B------:R-:W-:Y:S01]  /*1330*/  USEL UR18, UR4, URZ, !UP0 ;  /* 0x0000003f04127287 */ /* 0x000fe2000c000000 */
[----:B------:R-:W-:Y:S01]  /*1340*/  R2UR UR15, R59 ;  /* 0x000000003b0f72ca */ /* 0x000fe200000e0000 */
[----:B------:R-:W-:Y:S01]  /*1350*/  IMAD.MOV.U32 R58, RZ, RZ, R12 ;  /* 0x000000ffff3a7224 */ /* 0x000fe200078e000c */
[----:B------:R-:W-:Y:S01]  /*1360*/  ISETP.GE.U32.AND P0, PT, R2, 0xba0, PT ;  /* 0x00000ba00200780c */ /* 0x000fe20003f06070 */
[----:B------:R-:W-:Y:S01]  /*1370*/  ULEA UR4, UR18, UR22, 0xd ;  /* 0x0000001612047291 */ /* 0x000fe2000f8e683f */
[C---:B------:R-:W-:Y:S01]  /*1380*/  IMAD R59, R0.reuse, 0x1000, R3 ;  /* 0x00001000003b7824 */ /* 0x040fe200078e0203 */
[C---:B------:R-:W-:Y:S01]  /*1390*/  LEA R2, R0.reuse, UR22, 0xd ;  /* 0x0000001600027c11 */ /* 0x040fe2000f8e68ff */
[----:B------:R-:W-:Y:S01]  /*13a0*/  VIADD R0, R0, 0x1 ;  /* 0x0000000100007836 */ /* 0x000fe20000000000 */
[----:B------:R-:W-:Y:S01]  /*13b0*/  USHF.R.U32.HI UR4, URZ, 0x4, UR4 ;  /* 0x000000043f047899 */ /* 0x000fe20008011604 */
[----:B------:R-:W-:-:S02]  /*13c0*/  VIADD R9, R9, 0x80 ;  /* 0x0000008009097836 */ /* 0x000fc40000000000 */
[----:B------:R-:W-:Y:S01]  /*13d0*/  IMAD R61, R6, 0x2, R2 ;  /* 0x00000002063d7824 */ /* 0x000fe200078e0202 */
[----:B------:R-:W-:-:S07]  /*13e0*/  ULOP3.LUT UR4, UR4, 0x3fff, URZ, 0xc0, !UPT ;  /* 0x00003fff04047892 */ /* 0x000fce000f8ec03f */
[----:B------:R-:W-:Y:S02]  /*13f0*/  UMOV UR10, UR4 ;  /* 0x00000004000a7c82 */ /* 0x000fe40008000000 */
[----:B------:R-:W-:Y:S01]  /*1400*/  IADD3 R58, P1, R58, UR10, RZ ;  /* 0x0000000a3a3a7c10 */ /* 0x000fe2000ff3e0ff */
[----:B------:R-:W-:Y:S01]  /*1410*/  UMOV UR10, UR5 ;  /* 0x00000005000a7c82 */ /* 0x000fe20008000000 */
[----:B------:R-:W-:Y:S02]  /*1420*/  HGMMA.64x64x16.F32.BF16 R24, gdesc[UR12], R24, gsb0 ;  /* 0x00e000000c1879f0 */ /* 0x000fe40008001818 */
[----:B------:R-:W-:Y:S01]  /*1430*/  R2UR UR14, R58 ;  /* 0x000000003a0e72ca */ /* 0x000fe200000e0000 */
[----:B------:R-:W-:Y:S02]  /*1440*/  WARPGROUP.DEPBAR.LE gsb0, 0x1 ;  /* 0x00008000000079c5 */ /* 0x000fe40000010100 */
[----:B------:R-:W-:Y:S06]  /*1450*/  BAR.SYNC.DEFER_BLOCKING 0x0 ;  /* 0x0000000000007b1d */ /* 0x000fec0000010000 */
[----:B------:R-:W-:Y:S01]  /*1460*/  @!PT LDS RZ, [RZ] ;  /* 0x00000000fffff984 */ /* 0x000fe20000000800 */
[----:B------:R-:W-:Y:S01]  /*1470*/  @!PT LDS RZ, [RZ] ;  /* 0x00000000fffff984 */ /* 0x000fe20000000800 */
[----:B------:R-:W-:Y:S01]  /*1480*/  @!PT LDS RZ, [RZ] ;  /* 0x00000000fffff984 */ /* 0x000fe20000000800 */
[----:B------:R2:W-:Y:S04]  /*1490*/  LDGSTS.E.BYPASS.128 [R59], desc[UR20][R16.64+0x80], !P0 ;  /* 0x00000080103b7fae */ /* 0x0005e8000c101c54 */
[----:B------:R-:W0:Y:S04]  /*14a0*/  LDGDEPBAR ;  /* 0x00000000000079af */ /* 0x000e280000000000 */
[----:B------:R-:W-:Y:S01]  /*14b0*/  LDGSTS.E.BYPASS.128 [R61], desc[UR20][R18.64+0x80], !P0 ;  /* 0x00000080123d7fae */ /* 0x000fe2000c101c54 */
[----:B--2---:R-:W-:Y:S01]  /*14c0*/  IADD3.X R59, R13, UR10, RZ, P1, !PT ;  /* 0x0000000a0d3b7c10 */ /* 0x004fe20008ffe4ff */
[----:B------:R-:W-:Y:S01]  /*14d0*/  IMAD R13, R5, 0x2, R2 ;  /* 0x00000002050d7824 */ /* 0x000fe200078e0202 */
[----:B------:R-:W-:Y:S01]  /*14e0*/  ULEA UR10, UR18, UR6, 0xc ;  /* 0x00000006120a7291 */ /* 0x000fe2000f8e603f */
[----:B------:R-:W-:Y:S01]  /*14f0*/  IMAD.MOV.U32 R2, RZ, RZ, R14 ;  /* 0x000000ffff027224 */ /* 0x000fe200078e000e */
[----:B------:R-:W-:-:S02]  /*1500*/  R2UR UR15, R59 ;  /* 0x000000003b0f72ca */ /* 0x000fc400000e0000 */
[----:B------:R2:W-:Y:S01]  /*1510*/  LDGSTS.E.BYPASS.128 [R13], desc[UR20][R20.64+0x80], !P0 ;  /* 0x00000080140d7fae */ /* 0x0005e2000c101c54 */
[----:B------:R-:W-:Y:S01]  /*1520*/  USHF.R.U32.HI UR10, URZ, 0x4, UR10 ;  /* 0x000000043f0a7899 */ /* 0x000fe2000801160a */
[C---:B------:R-:W-:Y:S02]  /*1530*/  ISETP.GE.AND P1, PT, R0.reuse, 0x4, PT ;  /* 0x000000040000780c */ /* 0x040fe40003f26270 */
[----:B------:R-:W0:Y:S01]  /*1540*/  LDGDEPBAR ;  /* 0x00000000000079af */ /* 0x000e220000000000 */
[----:B------:R-:W-:Y:S01]  /*1550*/  ULOP3.LUT UR10, UR10, 0x3fff, URZ, 0xc0, !UPT ;  /* 0x00003fff0a0a7892 */ /* 0x000fe2000f8ec03f */
[----:B------:R-:W-:-:S03]  /*1560*/  SEL R56, R0, RZ, !P1 ;  /* 0x000000ff00387207 */ /* 0x000fc60004800000 */
[----:B------:R-:W-:Y:S01]  /*1570*/  UIADD3 UR16, UP0, UR7, UR10, URZ ;  /* 0x0000000a07107290 */ /* 0x000fe2000ff1e03f */
[C---:B------:R-:W-:Y:S02]  /*1580*/  LEA R0, R56.reuse, UR22, 0xd ;  /* 0x0000001638007c11 */ /* 0x040fe4000f8e68ff */
[----:B------:R-:W-:Y:S01]  /*1590*/  UMOV UR7, UR4 ;  /* 0x0000000400077c82 */ /* 0x000fe20008000000 */
[----:B------:R-:W-:Y:S01]  /*15a0*/  UIADD3.X UR17, URZ, URZ, URZ, UP0, !UPT ;  /* 0x0000003f3f117290 */ /* 0x000fe200087fe43f */
[----:B------:R-:W-:Y:S01]  /*15b0*/  IADD3 R58, P0, R2, UR7, RZ ;  /* 0x00000007023a7c10 */ /* 0x000fe2000ff1e0ff */
[----:B------:R-:W-:Y:S01]  /*15c0*/  ULOP3.LUT UR12, UR16, 0x1000000, URZ, 0xfc, !UPT ;  /* 0x01000000100c7892 */ /* 0x000fe2000f8efc3f */
[----:B--2---:R-:W-:Y:S01]  /*15d0*/  IMAD R13, R56, 0x1000, R3 ;  /* 0x00001000380d7824 */ /* 0x004fe200078e0203 */
[----:B------:R-:W-:Y:S01]  /*15e0*/  ULOP3.LUT UR13, UR17, 0x80000020, URZ, 0xfc, !UPT ;  /* 0x80000020110d7892 */ /* 0x000fe2000f8efc3f */
[----:B------:R-:W-:Y:S01]  /*15f0*/  IADD3.X R59, R15, UR5, RZ, P0, !PT ;  /* 0x000000050f3b7c10 */ /* 0x000fe200087fe4ff */
[----:B------:R-:W-:Y:S01]  /*1600*/  UIADD3.64 UR8, UR16, UR8, URZ ;  /* 0x0000000810087297 */ /* 0x000fe2000fffe03f */
[----:B------:R-:W-:Y:S01]  /*1610*/  R2UR UR10, R58 ;  /* 0x000000003a0a72ca */ /* 0x000fe200000e0000 */
[--C-:B------:R-:W-:Y:S01]  /*1620*/  IMAD R15, R6, 0x2, R0.reuse ;  /* 0x00000002060f7824 */ /* 0x100fe200078e0200 */
[----:B------:R-:W-:Y:S01]  /*1630*/  R2UR UR11, R59 ;  /* 0x000000003b0b72ca */ /* 0x000fe200000e0000 */
[----:B------:R-:W-:Y:S01]  /*1640*/  IMAD R60, R5, 0x2, R0 ;  /* 0x00000002053c7824 */ /* 0x000fe200078e0200 */
[----:B------:R-:W-:Y:S01]  /*1650*/  ISETP.GE.U32.AND P0, PT, R9, 0xba0, PT ;  /* 0x00000ba00900780c */ /* 0x000fe20003f06070 */
[----:B------:R-:W-:Y:S01]  /*1660*/  UMOV UR4, UR18 ;  /* 0x0000001200047c82 */ /* 0x000fe20008000000 */
[----:B------:R-:W-:Y:S01]  /*1670*/  IADD3 R0, P1, R20, 0x100, RZ ;  /* 0x0000010014007810 */ /* 0x000fe20007f3e0ff */
[----:B------:R-:W-:Y:S01]  /*1680*/  IMAD.X R58, RZ, RZ, R17, P3 ;  /* 0x000000ffff3a7224 */ /* 0x000fe200018e0611 */
[----:B------:R-:W-:-:S04]  /*1690*/  DEPBAR.LE SB0, 0x4 ;  /* 0x000081000000791a */ /* 0x000fc80000000000 */
[----:B------:R-:W-:Y:S01]  /*16a0*/  BAR.SYNC.DEFER_BLOCKING 0x0 ;  /* 0x0000000000007b1d */ /* 0x000fe20000010000 */
[----:B------:R-:W-:Y:S01]  /*16b0*/  IADD3 R2, P2, R18, 0x100, RZ ;  /* 0x0000010012027810 */ /* 0x000fe20007f5e0ff */
[----:B------:R-:W-:-:S04]  /*16c0*/  IMAD.X R59, RZ, RZ, R21, P1 ;  /* 0x000000ffff3b7224 */ /* 0x000fc800008e0615 */
[----:B------:R-:W-:Y:S01]  /*16d0*/  IMAD.X R61, RZ, RZ, R19, P2 ;  /* 0x000000ffff3d7224 */ /* 0x000fe200010e0613 */
[----:B------:R-:W-:-:S06]  /*16e0*/  WARPGROUP.ARRIVE ;  /* 0x00000000000079c5 */ /* 0x000fcc0000000000 */
[----:B------:R-:W-:Y:S04]  /*16f0*/  HGMMA.64x64x16.F32.BF16 R24, gdesc[UR12], R24 ;  /* 0x00e000000c1879f0 */ /* 0x000fe80008701818 */
[----:B------:R-:W-:Y:S03]  /*1700*/  HGMMA.64x64x16.F32.BF16 R24, gdesc[UR8], R24, gsb0 ;  /* 0x00e00000081879f0 */ /* 0x000fe60008001818 */
[----:B------:R-:W-:Y:S02]  /*1710*/  WARPGROUP.DEPBAR.LE gsb0, 0x1 ;  /* 0x00008000000079c5 */ /* 0x000fe40000010100 */
[----:B------:R-:W-:Y:S06]  /*1720*/  BAR.SYNC.DEFER_BLOCKING 0x0 ;  /* 0x0000000000007b1d */ /* 0x000fec0000010000 */
[----:B------:R-:W-:Y:S01]  /*1730*/  @!PT LDS RZ, [RZ] ;  /* 0x00000000fffff984 */ /* 0x000fe20000000800 */
[----:B------:R-:W-:Y:S01]  /*1740*/  @!PT LDS RZ, [RZ] ;  /* 0x00000000fffff984 */ /* 0x000fe20000000800 */
[----:B------:R-:W-:Y:S01]  /*1750*/  @!PT LDS RZ, [RZ] ;  /* 0x00000000fffff984 */ /* 0x000fe20000000800 */
[----:B------:R2:W-:Y:S04]  /*1760*/  LDGSTS.E.BYPASS.128 [R13], desc[UR20][R16.64+0xc0], !P0 ;  /* 0x000000c0100d7fae */ /* 0x0005e8000c101c54 */
[----:B------:R-:W0:Y:S04]  /*1770*/  LDGDEPBAR ;  /* 0x00000000000079af */ /* 0x000e280000000000 */
[----:B------:R2:W-:Y:S04]  /*1780*/  LDGSTS.E.BYPASS.128 [R15], desc[UR20][R18.64+0xc0], !P0 ;  /* 0x000000c0120f7fae */ /* 0x0005e8000c101c54 */
[----:B------:R2:W-:Y:S01]  /*1790*/  LDGSTS.E.BYPASS.128 [R60], desc[UR20][R20.64+0xc0], !P0 ;  /* 0x000000c0143c7fae */ /* 0x0005e2000c101c54 */
[----:B------:R-:W-:-:S03]  /*17a0*/  ISETP.GE.U32.AND P0, PT, R9, 0xbe0, PT ;  /* 0x00000be00900780c */ /* 0x000fc60003f06070 */
[----:B------:R-:W0:Y:S10]  /*17b0*/  LDGDEPBAR ;  /* 0x00000000000079af */ /* 0x000e340000000000 */
[----:B--2---:R-:W-:Y:S05]  /*17c0*/  @!P0 BRA `(.L_x_0) ;  /* 0xfffffff0004c8947 */ /* 0x004fea000383ffff */
[----:B------:R-:W-:Y:S02]  /*17d0*/  WARPGROUP.DEPBAR.LE gsb0, 0x0 ;  /* 0x00008000000079c5 */ /* 0x000fe40000010000 */
[----:B------:R-:W-:-:S04]  /*17e0*/  DEPBAR.LE SB0, 0x0 ;  /* 0x000080000000791a */ /* 0x000fc80000000000 */
[--C-:B------:R-:W-:Y:S01]  /*17f0*/  SHF.R.U32.HI R0, RZ, 0x2, R22.reuse ;  /* 0x00000002ff007819 */ /* 0x100fe20000011616 */
[----:B------:R-:W-:Y:S01]  /*1800*/  IMAD.SHL.U32 R3, R23, 0x10, RZ ;  /* 0x0000001017037824 */ /* 0x000fe200078e00ff */
[----:B------:R-:W-:Y:S01]  /*1810*/  LOP3.LUT R11, R11, 0x6, RZ, 0xc0, !PT ;  /* 0x000000060b0b7812 */ /* 0x000fe200078ec0ff */
[----:B------:R-:W2:Y:S01]  /*1820*/  LDC.64 R4, c[0x0][0x210] ;  /* 0x00008400ff047b82 */ /* 0x000ea20000000a00 */
[----:B------:R-:W-:Y:S02]  /*1830*/  SHF.R.U32.HI R2, RZ, 0x1, R22 ;  /* 0x00000001ff027819 */ /* 0x000fe40000011616 */
[----:B------:R-:W-:Y:S02]  /*1840*/  CS2R R12, SRZ ;  /* 0x00000000000c7805 */ /* 0x000fe4000001ff00 */
[----:B------:R-:W-:Y:S02]  /*1850*/  SGXT.U32 R0, R0, 0x3 ;  /* 0x000000030000781a */ /* 0x000fe40000000000 */
[----:B------:R-:W-:-:S02]  /*1860*/  CS2R R14, SRZ ;  /* 0x00000000000e7805 */ /* 0x000fc4000001ff00 */
[----:B------:R-:W-:Y:S02]  /*1870*/  LOP3.LUT R11, R11, 0x40, R2, 0xf8, !PT ;  /* 0x000000400b0b7812 */ /* 0x000fe400078ef802 */
[----:B------:R-:W-:Y:S02]  /*1880*/  LOP3.LUT R0, R0, 0x30, R3, 0xf8, !PT ;  /* 0x0000003000007812 */ /* 0x000fe400078ef803 */
[----:B------:R-:W-:-:S03]  /*1890*/  SHF.R.U32.HI R2, RZ, 0x4, R22 ;  /* 0x00000004ff027819 */ /* 0x000fc60000011616 */
[----:B------:R-:W-:Y:S01]  /*18a0*/  IMAD R0, R0, 0x88, R11 ;  /* 0x0000008800007824 */ /* 0x000fe200078e020b */
[----:B------:R-:W-:-:S04]  /*18b0*/  SGXT.U32 R3, R2, 0x4 ;  /* 0x000000040203781a */ /* 0x000fc80000000000 */
[----:B------:R-:W-:Y:S01]  /*18c0*/  LEA R2, R0, UR6, 0x2 ;  /* 0x0000000600027c11 */ /* 0x000fe2000f8e10ff */
[----:B------:R-:W-:Y:S01]  /*18d0*/  BAR.SYNC.DEFER_BLOCKING 0x0 ;  /* 0x0000000000007b1d */ /* 0x000fe20000010000 */
[----:B------:R-:W-:Y:S02]  /*18e0*/  LOP3.LUT R8, R3, R8, RZ, 0xfc, !PT ;  /* 0x0000000803087212 */ /* 0x000fe400078efcff */
[----:B------:R-:W-:-:S04]  /*18f0*/  LOP3.LUT R3, R10, 0x78, R7, 0xf8, !PT ;  /* 0x000000780a037812 */ /* 0x000fc800078ef807 */
[C---:B------:R-:W-:Y:S01]  /*1900*/  ISETP.GE.AND P0, PT, R3.reuse, 0xc00, PT ;  /* 0x00000c000300780c */ /* 0x040fe20003f06270 */
[----:B--2---:R-:W-:-:S03]  /*1910*/  IMAD.WIDE R10, R3, 0x2, R4 ;  /* 0x00000002030a7825 */ /* 0x004fc600078e0204 */
[C---:B------:R-:W-:Y:S01]  /*1920*/  ISETP.LT.AND P3, PT, R8.reuse, 0x1000, !P0 ;  /* 0x000010000800780c */ /* 0x040fe20004761270 */
[----:B------:R-:W-:Y:S04]  /*1930*/  STS.64 [R2], R24 ;  /* 0x0000001802007388 */ /* 0x000fe80000000a00 */
[----:B------:R-:W-:Y:S04]  /*1940*/  STS.64 [R2+0x1100], R26 ;  /* 0x0011001a02007388 */ /* 0x000fe80000000a00 */
[----:B------:R2:W-:Y:S04]  /*1950*/  STS.64 [R2+0x20], R28 ;  /* 0x0000201c02007388 */ /* 0x0005e80000000a00 */
[----:B------:R3:W-:Y:S04]  /*1960*/  STS.64 [R2+0x1120], R30 ;  /* 0x0011201e02007388 */ /* 0x0007e80000000a00 */
[----:B------:R-:W-:Y:S04]  /*1970*/  STS.64 [R2+0x40], R32 ;  /* 0x0000402002007388 */ /* 0x000fe80000000a00 */
        /* <DEDUP_REMOVED lines=10> */
[----:B------:R4:W-:Y:S01]  /*1a20*/  STS.64 [R2+0x11e0], R54 ;  /* 0x0011e03602007388 */ /* 0x0009e20000000a00 */
[----:B------:R-:W-:Y:S01]  /*1a30*/  BAR.SYNC.DEFER_BLOCKING 0x0 ;  /* 0x0000000000007b1d */ /* 0x000fe20000010000 */
[----:B------:R-:W-:-:S04]  /*1a40*/  LOP3.LUT R0, R8, 0x10, RZ, 0xfc, !PT ;  /* 0x0000001008007812 */ /* 0x000fc800078efcff */
[----:B------:R-:W-:Y:S02]  /*1a50*/  ISETP.LT.AND P2, PT, R0, 0x1000, !P0 ;  /* 0x000010000000780c */ /* 0x000fe40004741270 */
[----:B--2---:R-:W-:Y:S02]  /*1a60*/  CS2R R28, SRZ ;  /* 0x00000000001c7805 */ /* 0x004fe4000001ff00 */
[----:B---3--:R-:W-:Y:S01]  /*1a70*/  CS2R R30, SRZ ;  /* 0x00000000001e7805 */ /* 0x008fe2000001ff00 */
[----:B------:R-:W4:Y:S08]  /*1a80*/  @P3 LDG.E.EL.128 R12, desc[UR20][R10.64] ;  /* 0x000000140a0c3981 */ /* 0x000f30000c2e1d00 */
[----:B------:R-:W2:Y:S01]  /*1a90*/  @P2 LDG.E.EL.128 R28, desc[UR20][R10.64] ;  /* 0x000000140a1c2981 */ /* 0x000ea2000c2e1d00 */
[----:B------:R-:W-:-:S02]  /*1aa0*/  LOP3.LUT R0, R8, 0x20, RZ, 0xfc, !PT ;  /* 0x0000002008007812 */ /* 0x000fc400078efcff */
[----:B------:R-:W-:Y:S02]  /*1ab0*/  CS2R R16, SRZ ;  /* 0x0000000000107805 */ /* 0x000fe4000001ff00 */
[----:B------:R-:W-:Y:S02]  /*1ac0*/  CS2R R18, SRZ ;  /* 0x0000000000127805 */ /* 0x000fe4000001ff00 */
[----:B------:R-:W-:Y:S02]  /*1ad0*/  CS2R R24, SRZ ;  /* 0x0000000000187805 */ /* 0x000fe4000001ff00 */
[----:B------:R-:W-:Y:S02]  /*1ae0*/  ISETP.LT.AND P1, PT, R0, 0x1000, !P0 ;  /* 0x000010000000780c */ /* 0x000fe40004721270 */
[----:B------:R-:W-:-:S04]  /*1af0*/  LOP3.LUT R0, R8, 0x30, RZ, 0xfc, !PT ;  /* 0x0000003008007812 */ /* 0x000fc800078efcff */
[----:B------:R-:W-:Y:S02]  /*1b00*/  ISETP.LT.AND P0, PT, R0, 0x1000, !P0 ;  /* 0x000010000000780c */ /* 0x000fe40004701270 */
[----:B------:R-:W-:-:S05]  /*1b10*/  CS2R R26, SRZ ;  /* 0x00000000001a7805 */ /* 0x000fca000001ff00 */
[----:B------:R-:W3:Y:S06]  /*1b20*/  @P1 LDG.E.EL.128 R16, desc[UR20][R10.64] ;  /* 0x000000140a101981 */ /* 0x000eec000c2e1d00 */
[----:B------:R5:W3:Y:S01]  /*1b30*/  @P0 LDG.E.EL.128 R24, desc[UR20][R10.64] ;  /* 0x000000140a180981 */ /* 0x000ae2000c2e1d00 */
[----:B------:R-:W-:Y:S01]  /*1b40*/  SHF.R.U32.HI R0, RZ, 0x4, R22 ;  /* 0x00000004ff007819 */ /* 0x000fe20000011616 */
[----:B------:R-:W-:Y:S01]  /*1b50*/  IMAD.SHL.U32 R23, R23, 0x2, RZ ;  /* 0x0000000217177824 */ /* 0x000fe200078e00ff */
[----:B------:R-:W-:Y:S01]  /*1b60*/  LOP3.LUT R7, R7, 0x78, RZ, 0xc0, !PT ;  /* 0x0000007807077812 */ /* 0x000fe200078ec0ff */
[----:B------:R-:W-:Y:S01]  /*1b70*/  IMAD R3, R8, 0xc00, R3 ;  /* 0x00000c0008037824 */ /* 0x000fe200078e0203 */
[----:B------:R-:W-:-:S04]  /*1b80*/  SGXT.U32 R0, R0, 0x1 ;  /* 0x000000010000781a */ /* 0x000fc80000000000 */
[----:B------:R-:W-:-:S05]  /*1b90*/  LOP3.LUT R0, R0, 0xe, R23, 0xf8, !PT ;  /* 0x0000000e00007812 */ /* 0x000fca00078ef817 */
[----:B------:R-:W-:-:S05]  /*1ba0*/  IMAD R0, R0, 0x88, R7 ;  /* 0x0000008800007824 */ /* 0x000fca00078e0207 */
[----:B------:R-:W-:-:S05]  /*1bb0*/  LEA R0, R0, UR6, 0x2 ;  /* 0x0000000600007c11 */ /* 0x000fca000f8e10ff */
[----:B------:R-:W4:Y:S04]  /*1bc0*/  LDS.128 R36, [R0] ;  /* 0x0000000000247984 */ /* 0x000f280000000c00 */
[----:B------:R-:W2:Y:S04]  /*1bd0*/  LDS.128 R32, [R0+0x10] ;  /* 0x0000100000207984 */ /* 0x000ea80000000c00 */
[----:B------:R-:W2:Y:S04]  /*1be0*/  LDS.128 R4, [R0+0x2200] ;  /* 0x0022000000047984 */ /* 0x000ea80000000c00 */
[----:B------:R-:W2:Y:S01]  /*1bf0*/  LDS.128 R20, [R0+0x2210] ;  /* 0x0022100000147984 */ /* 0x000ea20000000c00 */
[C---:B----4-:R-:W-:Y:S01]  /*1c00*/  PRMT R2, R12.reuse, 0x7632, R2 ;  /* 0x000076320c027816 */ /* 0x050fe20000000002 */
[----:B------:R-:W-:Y:S01]  /*1c10*/  IMAD.U32 R41, R12, 0x10000, RZ ;  /* 0x000100000c297824 */ /* 0x000fe200078e00ff */
[----:B------:R-:W-:Y:S01]  /*1c20*/  PRMT R9, R13, 0x7632, R9 ;  /* 0x000076320d097816 */ /* 0x000fe20000000009 */
[C---:B------:R-:W-:Y:S01]  /*1c30*/  IMAD.U32 R43, R14.reuse, 0x10000, RZ ;  /* 0x000100000e2b7824 */ /* 0x040fe200078e00ff */
[----:B-----5:R-:W-:Y:S01]  /*1c40*/  PRMT R10, R14, 0x7632, R10 ;  /* 0x000076320e0a7816 */ /* 0x020fe2000000000a */
[----:B------:R-:W-:Y:S01]  /*1c50*/  IMAD.U32 R2, R2, 0x10000, RZ ;  /* 0x0001000002027824 */ /* 0x000fe200078e00ff */
[----:B------:R-:W-:Y:S01]  /*1c60*/  PRMT R11, R15, 0x7632, R11 ;  /* 0x000076320f0b7816 */ /* 0x000fe2000000000b */
[----:B-1----:R-:W-:Y:S01]  /*1c70*/  FADD R8, R36, R41 ;  /* 0x0000002924087221 */ /* 0x002fe20000000000 */
[----:B------:R-:W-:-:S02]  /*1c80*/  IMAD.U32 R13, R13, 0x10000, RZ ;  /* 0x000100000d0d7824 */ /* 0x000fc400078e00ff */
[----:B------:R-:W-:Y:S01]  /*1c90*/  FADD R37, R37, R2 ;  /* 0x0000000225257221 */ /* 0x000fe20000000000 */
[----:B------:R-:W-:Y:S02]  /*1ca0*/  IMAD.U32 R12, R9, 0x10000, RZ ;  /* 0x00010000090c7824 */ /* 0x000fe400078e00ff */
[----:B------:R-:W-:Y:S02]  /*1cb0*/  IMAD.U32 R14, R10, 0x10000, RZ ;  /* 0x000100000a0e7824 */ /* 0x000fe400078e00ff */
[--C-:B------:R-:W-:Y:S01]  /*1cc0*/  FADD R9, R38, R13.reuse ;  /* 0x0000000d26097221 */ /* 0x100fe20000000000 */
[----:B------:R-:W-:Y:S02]  /*1cd0*/  IMAD.U32 R36, R11, 0x10000, RZ ;  /* 0x000100000b247824 */ /* 0x000fe400078e00ff */
[----:B------:R-:W-:Y:S01]  /*1ce0*/  FADD R2, R39, R12 ;  /* 0x0000000c27027221 */ /* 0x000fe20000000000 */
[----:B------:R-:W-:Y:S02]  /*1cf0*/  IMAD.U32 R15, R15, 0x10000, RZ ;  /* 0x000100000f0f7824 */ /* 0x000fe400078e00ff */
[----:B--2---:R-:W-:Y:S01]  /*1d00*/  FADD R41, R33, R14 ;  /* 0x0000000e21297221 */ /* 0x004fe20000000000 */
[----:B------:R-:W-:Y:S01]  /*1d10*/  FADD R36, R35, R36 ;  /* 0x0000002423247221 */ /* 0x000fe20000000000 */
[C---:B------:R-:W-:Y:S01]  /*1d20*/  PRMT R12, R28.reuse, 0x7632, R12 ;  /* 0x000076321c0c7816 */ /* 0x040fe2000000000c */
[----:B------:R-:W-:Y:S01]  /*1d30*/  IMAD.U32 R33, R28, 0x10000, RZ ;  /* 0x000100001c217824 */ /* 0x000fe200078e00ff */
[C---:B------:R-:W-:Y:S01]  /*1d40*/  PRMT R13, R29.reuse, 0x7632, R13 ;  /* 0x000076321d0d7816 */ /* 0x040fe2000000000d */
[----:B------:R-:W-:-:S02]  /*1d50*/  IMAD.U32 R35, R29, 0x10000, RZ ;  /* 0x000100001d237824 */ /* 0x000fc400078e00ff */
[--C-:B------:R-:W-:Y:S01]  /*1d60*/  FADD R11, R34, R15.reuse ;  /* 0x0000000f220b7221 */ /* 0x100fe20000000000 */
[----:B------:R-:W1:Y:S01]  /*1d70*/  LDC.64 R28, c[0x0][0x228] ;  /* 0x00008a00ff1c7b82 */ /* 0x000e620000000a00 */
[----:B------:R-:W-:Y:S01]  /*1d80*/  PRMT R15, R31, 0x7632, R15 ;  /* 0x000076321f0f7816 */ /* 0x000fe2000000000f */
[----:B------:R-:W-:Y:S01]  /*1d90*/  FADD R33, R4, R33 ;  /* 0x0000002104217221 */ /* 0x000fe20000000000 */
[----:B------:R-:W-:Y:S01]  /*1da0*/  PRMT R14, R30, 0x7632, R14 ;  /* 0x000076321e0e7816 */ /* 0x000fe2000000000e */
[----:B------:R-:W-:Y:S01]  /*1db0*/  FADD R35, R6, R35 ;  /* 0x0000002306237221 */ /* 0x000fe20000000000 */
[----:B------:R-:W-:Y:S02]  /*1dc0*/  IMAD.U32 R4, R13, 0x10000, RZ ;  /* 0x000100000d047824 */ /* 0x000fe400078e00ff */
[----:B------:R-:W-:Y:S01]  /*1dd0*/  FADD R10, R32, R43 ;  /* 0x0000002b200a7221 */ /* 0x000fe20000000000 */
[----:B------:R-:W-:Y:S01]  /*1de0*/  IMAD.U32 R6, R15, 0x10000, RZ ;  /* 0x000100000f067824 */ /* 0x000fe200078e00ff */
[----:B------:R-:W-:Y:S01]  /*1df0*/  F2FP.BF16.F32.PACK_AB R11, R36, R11 ;  /* 0x0000000b240b723e */ /* 0x000fe200000010ff */
[----:B------:R-:W-:-:S02]  /*1e00*/  IMAD.U32 R12, R12, 0x10000, RZ ;  /* 0x000100000c0c7824 */ /* 0x000fc400078e00ff */
[----:B------:R-:W-:Y:S01]  /*1e10*/  FADD R32, R7, R4 ;  /* 0x0000000407207221 */ /* 0x000fe20000000000 */
[----:B------:R-:W-:Y:S02]  /*1e20*/  IMAD.U32 R39, R30, 0x10000, RZ ;  /* 0x000100001e277824 */ /* 0x000fe400078e00ff */
[----:B------:R-:W-:Y:S01]  /*1e30*/  FADD R23, R23, R6 ;  /* 0x0000000617177221 */ /* 0x000fe20000000000 */
[----:B------:R-:W-:Y:S02]  /*1e40*/  IMAD.U32 R31, R31, 0x10000, RZ ;  /* 0x000100001f1f7824 */ /* 0x000fe400078e00ff */
[----:B------:R-:W-:Y:S01]  /*1e50*/  FADD R30, R5, R12 ;  /* 0x0000000c051e7221 */ /* 0x000fe20000000000 */
[----:B------:R-:W-:Y:S01]  /*1e60*/  IMAD.U32 R14, R14, 0x10000, RZ ;  /* 0x000100000e0e7824 */ /* 0x000fe200078e00ff */
[----:B------:R-:W2:Y:S01]  /*1e70*/  LDS.128 R4, [R0+0x4400] ;  /* 0x0044000000047984 */ /* 0x000ea20000000c00 */
[----:B------:R-:W-:Y:S01]  /*1e80*/  FADD R20, R20, R39 ;  /* 0x0000002714147221 */ /* 0x000fe20000000000 */
[----:B------:R-:W-:Y:S01]  /*1e90*/  FADD R22, R22, R31 ;  /* 0x0000001f16167221 */ /* 0x000fe20000000000 */
[----:B------:R-:W-:Y:S01]  /*1ea0*/  FADD R21, R21, R14 ;  /* 0x0000000e15157221 */ /* 0x000fe20000000000 */
[----:B------:R-:W-:Y:S01]  /*1eb0*/  F2FP.BF16.F32.PACK_AB R10, R41, R10 ;  /* 0x0000000a290a723e */ /* 0x000fe200000010ff */
[----:B------:R-:W4:Y:S01]  /*1ec0*/  LDS.128 R12, [R0+0x4410] ;  /* 0x00441000000c7984 */ /* 0x000f220000000c00 */
[----:B------:R-:W-:Y:S01]  /*1ed0*/  F2FP.BF16.F32.PACK_AB R36, R30, R33 ;  /* 0x000000211e24723e */ /* 0x000fe200000010ff */
[----:B------:R-:W-:Y:S01]  /*1ee0*/  VIADD R31, R3, 0x18000 ;  /* 0x00018000031f7836 */ /* 0x000fe20000000000 */
[----:B------:R-:W-:Y:S01]  /*1ef0*/  F2FP.BF16.F32.PACK_AB R38, R21, R20 ;  /* 0x000000141526723e */ /* 0x000fe200000010ff */
[----:B------:R-:W-:Y:S01]  /*1f00*/  VIADD R41, R3, 0xc000 ;  /* 0x0000c00003297836 */ /* 0x000fe20000000000 */
[----:B------:R-:W-:Y:S01]  /*1f10*/  F2FP.BF16.F32.PACK_AB R39, R23, R22 ;  /* 0x000000161727723e */ /* 0x000fe200000010ff */
[----:B------:R-:W-:Y:S01]  /*1f20*/  VIADD R33, R3, 0x24000 ;  /* 0x0002400003217836 */ /* 0x000fe20000000000 */
[----:B------:R-:W5:Y:S01]  /*1f30*/  LDS.128 R20, [R0+0x6600] ;  /* 0x0066000000147984 */ /* 0x000f620000000c00 */
[----:B------:R-:W-:Y:S01]  /*1f40*/  F2FP.BF16.F32.PACK_AB R8, R37, R8 ;  /* 0x000000082508723e */ /* 0x000fe200000010ff */
[----:B-1----:R-:W-:Y:S01]  /*1f50*/  IMAD.WIDE R40, R41, 0x2, R28 ;  /* 0x0000000229287825 */ /* 0x002fe200078e021c */
[----:B------:R-:W-:-:S02]  /*1f60*/  F2FP.BF16.F32.PACK_AB R37, R32, R35 ;  /* 0x000000232025723e */ /* 0x000fc400000010ff */
[----:B------:R-:W-:Y:S01]  /*1f70*/  F2FP.BF16.F32.PACK_AB R9, R2, R9 ;  /* 0x000000090209723e */ /* 0x000fe200000010ff */
[----:B------:R-:W-:Y:S01]  /*1f80*/  IMAD.WIDE R34, R3, 0x2, R28 ;  /* 0x0000000203227825 */ /* 0x000fe200078e021c */
[----:B---3--:R-:W-:-:S03]  /*1f90*/  PRMT R42, R16, 0x7632, R42 ;  /* 0x00007632102a7816 */ /* 0x008fc6000000002a */
[--C-:B------:R-:W-:Y:S01]  /*1fa0*/  IMAD.WIDE R2, R31, 0x2, R28.reuse ;  /* 0x000000021f027825 */ /* 0x100fe200078e021c */
[----:B------:R-:W-:Y:S03]  /*1fb0*/  @P3 STG.E.128 desc[UR20][R34.64], R8 ;  /* 0x0000000822003986 */ /* 0x000fe6000c101d14 */
[----:B------:R-:W-:Y:S01]  /*1fc0*/  IMAD.WIDE R32, R33, 0x2, R28 ;  /* 0x0000000221207825 */ /* 0x000fe200078e021c */
[----:B------:R-:W-:Y:S03]  /*1fd0*/  @P2 STG.E.128 desc[UR20][R40.64], R36 ;  /* 0x0000002428002986 */ /* 0x000fe6000c101d14 */
[----:B------:R-:W-:Y:S01]  /*1fe0*/  IMAD.U32 R43, R16, 0x10000, RZ ;  /* 0x00010000102b7824 */ /* 0x000fe200078e00ff */
[----:B------:R1:W3:Y:S01]  /*1ff0*/  LDS.128 R28, [R0+0x6610] ;  /* 0x00661000001c7984 */ /* 0x0002e20000000c00 */
[C---:B------:R-:W-:Y:S01]  /*2000*/  PRMT R16, R17.reuse, 0x7632, R16 ;  /* 0x0000763211107816 */ /* 0x040fe20000000010 */
[----:B------:R-:W-:Y:S01]  /*2010*/  IMAD.U32 R45, R17, 0x10000, RZ ;  /* 0x00010000112d7824 */ /* 0x000fe200078e00ff */
[C---:B------:R-:W-:Y:S01]  /*2020*/  PRMT R17, R18.reuse, 0x7632, R17 ;  /* 0x0000763212117816 */ /* 0x040fe20000000011 */
[----:B------:R-:W-:Y:S01]  /*2030*/  IMAD.U32 R47, R18, 0x10000, RZ ;  /* 0x00010000122f7824 */ /* 0x000fe200078e00ff */
[----:B------:R-:W-:Y:S01]  /*2040*/  PRMT R18, R19, 0x7632, R18 ;  /* 0x0000763213127816 */ /* 0x000fe20000000012 */
[----:B------:R-:W-:Y:S01]  /*2050*/  IMAD.U32 R42, R42, 0x10000, RZ ;  /* 0x000100002a2a7824 */ /* 0x000fe200078e00ff */
[----:B-1----:R-:W-:Y:S01]  /*2060*/  PRMT R0, R25, 0x7632, R0 ;  /* 0x0000763219007816 */ /* 0x002fe20000000000 */
[----:B------:R-:W-:-:S02]  /*2070*/  IMAD.U32 R16, R16, 0x10000, RZ ;  /* 0x0001000010107824 */ /* 0x000fc400078e00ff */
[----:B--2---:R-:W-:Y:S01]  /*2080*/  FADD R43, R4, R43 ;  /* 0x0000002b042b7221 */ /* 0x004fe20000000000 */
[----:B------:R-:W-:Y:S02]  /*2090*/  IMAD.U32 R19, R19, 0x10000, RZ ;  /* 0x0001000013137824 */ /* 0x000fe400078e00ff */
[----:B------:R-:W-:Y:S01]  /*20a0*/  FADD R42, R5, R42 ;  /* 0x0000002a052a7221 */ /* 0x000fe20000000000 */
[----:B------:R-:W-:Y:S01]  /*20b0*/  IMAD.U32 R4, R17, 0x10000, RZ ;  /* 0x0001000011047824 */ /* 0x000fe200078e00ff */
[----:B------:R-:W-:Y:S01]  /*20c0*/  PRMT R8, R24, 0x7632, R8 ;  /* 0x0000763218087816 */ /* 0x000fe20000000008 */
[----:B------:R-:W-:Y:S01]  /*20d0*/  IMAD.U32 R18, R18, 0x10000, RZ ;  /* 0x0001000012127824 */ /* 0x000fe200078e00ff */
[----:B------:R-:W-:Y:S01]  /*20e0*/  PRMT R9, R26, 0x7632, R9 ;  /* 0x000076321a097816 */ /* 0x000fe20000000009 */
[----:B------:R-:W-:Y:S01]  /*20f0*/  FADD R6, R6, R45 ;  /* 0x0000002d06067221 */ /* 0x000fe20000000000 */
[----:B------:R-:W-:Y:S01]  /*2100*/  PRMT R10, R27, 0x7632, R10 ;  /* 0x000076321b0a7816 */ /* 0x000fe2000000000a */
[----:B------:R-:W-:Y:S01]  /*2110*/  FADD R5, R7, R16 ;  /* 0x0000001007057221 */ /* 0x000fe20000000000 */
[----:B------:R-:W-:-:S02]  /*2120*/  IMAD.U32 R0, R0, 0x10000, RZ ;  /* 0x0001000000007824 */ /* 0x000fc400078e00ff */
[----:B----4-:R-:W-:Y:S01]  /*2130*/  FADD R12, R12, R47 ;  /* 0x0000002f0c0c7221 */ /* 0x010fe20000000000 */
[----:B------:R-:W-:Y:S01]  /*2140*/  FADD R7, R14, R19 ;  /* 0x000000130e077221 */ /* 0x000fe20000000000 */
[----:B------:R-:W-:Y:S01]  /*2150*/  FADD R13, R13, R4 ;  /* 0x000000040d0d7221 */ /* 0x000fe20000000000 */
[----:B------:R-:W-:Y:S01]  /*2160*/  FADD R18, R15, R18 ;  /* 0x000000120f127221 */ /* 0x000fe20000000000 */
[----:B-----5:R-:W-:Y:S01]  /*2170*/  FADD R23, R23, R0 ;  /* 0x0000000017177221 */ /* 0x020fe20000000000 */
[----:B------:R-:W-:Y:S01]  /*2180*/  IMAD.U32 R11, R24, 0x10000, RZ ;  /* 0x00010000180b7824 */ /* 0x000fe200078e00ff */
[----:B------:R-:W-:Y:S01]  /*2190*/  F2FP.BF16.F32.PACK_AB R5, R5, R6 ;  /* 0x000000060505723e */ /* 0x000fe200000010ff */
[----:B------:R-:W-:Y:S01]  /*21a0*/  IMAD.U32 R25, R25, 0x10000, RZ ;  /* 0x0001000019197824 */ /* 0x000fe200078e00ff */
[----:B------:R-:W-:Y:S01]  /*21b0*/  F2FP.BF16.F32.PACK_AB R4, R42, R43 ;  /* 0x0000002b2a04723e */ /* 0x000fe200000010ff */
[----:B------:R-:W-:Y:S01]  /*21c0*/  IMAD.U32 R35, R26, 0x10000, RZ ;  /* 0x000100001a237824 */ /* 0x000fe200078e00ff */
[----:B------:R-:W-:Y:S01]  /*21d0*/  F2FP.BF16.F32.PACK_AB R6, R13, R12 ;  /* 0x0000000c0d06723e */ /* 0x000fe200000010ff */
        /* <DEDUP_REMOVED lines=8> */
[----:B---3--:R-:W-:Y:S01]  /*2260*/  FADD R28, R28, R35 ;  /* 0x000000231c1c7221 */ /* 0x008fe20000000000 */
[----:B------:R-:W-:Y:S01]  /*2270*/  FADD R27, R30, R27 ;  /* 0x0000001b1e1b7221 */ /* 0x000fe20000000000 */
[----:B------:R-:W-:Y:S01]  /*2280*/  FADD R29, R29, R0 ;  /* 0x000000001d1d7221 */ /* 0x000fe20000000000 */
[----:B------:R-:W-:Y:S01]  /*2290*/  FADD R10, R31, R10 ;  /* 0x0000000a1f0a7221 */ /* 0x000fe20000000000 */
[----:B------:R1:W-:Y:S01]  /*22a0*/  @P1 STG.E.128 desc[UR20][R2.64], R4 ;  /* 0x0000000402001986 */ /* 0x0003e2000c101d14 */
[----:B------:R-:W-:-:S02]  /*22b0*/  F2FP.BF16.F32.PACK_AB R24, R8, R11 ;  /* 0x0000000b0818723e */ /* 0x000fc400000010ff */
[----:B------:R-:W-:Y:S02]  /*22c0*/  F2FP.BF16.F32.PACK_AB R25, R23, R22 ;  /* 0x000000161719723e */ /* 0x000fe400000010ff */
[----:B------:R-:W-:Y:S02]  /*22d0*/  F2FP.BF16.F32.PACK_AB R26, R29, R28 ;  /* 0x0000001c1d1a723e */ /* 0x000fe400000010ff */
[----:B------:R-:W-:Y:S01]  /*22e0*/  F2FP.BF16.F32.PACK_AB R27, R10, R27 ;  /* 0x0000001b0a1b723e */ /* 0x000fe200000010ff */
[----:B------:R-:W-:Y:S06]  /*22f0*/  @!P0 EXIT ;  /* 0x000000000000894d */ /* 0x000fec0003800000 */
[----:B------:R-:W-:Y:S01]  /*2300*/  STG.E.128 desc[UR20][R32.64], R24 ;  /* 0x0000001820007986 */ /* 0x000fe2000c101d14 */
[----:B------:R-:W-:Y:S05]  /*2310*/  EXIT ;  /* 0x000000000000794d */ /* 0x000fea0003800000 */
.L_x_1:
[----:B------:R-:W-:-:S00]  /*2320*/  BRA `(.L_x_1) ;  /* 0xfffffffc00fc7947 */ /* 0x000fc0000383ffff */
[----:B------:R-:W-:-:S00]  /*2330*/  NOP ;  /* 0x0000000000007918 */ /* 0x000fc00000000000 */
        /* <DEDUP_REMOVED lines=12> */
.L_x_2:


//--------------------- .nv.shared.triton_mm      --------------------------
	.section	.nv.shared.triton_mm,"aw",@nobits
	.sectionflags	@""
	.align	16
	.zero		1024


//--------------------- .nv.constant0.triton_mm   --------------------------
	.section	.nv.constant0.triton_mm,"a",@progbits
	.sectionflags	@""
	.align	4
.nv.constant0.triton_mm:
	.zero		560
